def gluon_tcgen05(
    a_ptr,
    b_ptr,
    c_ptr,
    M,
    N,
    K,
    stride_am,
    stride_bk,
    stride_cm,
    BLOCK_M: gl.constexpr,
    BLOCK_N: gl.constexpr,
    BLOCK_K: gl.constexpr,
    DTYPE: gl.constexpr,
    A_LAYOUT: gl.constexpr,
    B_LAYOUT: gl.constexpr,
    C_LAYOUT: gl.constexpr,
    B_SHAPE: gl.constexpr,
    TMEM_LAYOUT: gl.constexpr,
    TMEM_REG: gl.constexpr,
    TRANS_B: gl.constexpr,
    NUM_BUFFERS: gl.constexpr,
):
    a_desc = tma.make_tensor_descriptor(
        a_ptr, [M, K], [stride_am, 1], [BLOCK_M, BLOCK_K], A_LAYOUT
    )
    b_desc = tma.make_tensor_descriptor(
        b_ptr,
        [N, K] if TRANS_B else [K, N],
        [stride_bk, 1],
        B_SHAPE,
        B_LAYOUT,
    )
    c_desc = tma.make_tensor_descriptor(
        c_ptr, [M, N], [stride_cm, 1], [BLOCK_M, BLOCK_N], C_LAYOUT
    )

    a_bufs = gl.allocate_shared_memory(
        DTYPE, [NUM_BUFFERS, BLOCK_M, BLOCK_K], A_LAYOUT
    )
    b_bufs = gl.allocate_shared_memory(DTYPE, [NUM_BUFFERS] + B_SHAPE, B_LAYOUT)

    pid_m = gl.program_id(0)
    pid_n = gl.program_id(1)
    off_m = pid_m * BLOCK_M
    off_n = pid_n * BLOCK_N

    tma_bars = gl.allocate_shared_memory(
        gl.int64, [NUM_BUFFERS, 1], mbarrier.MBarrierLayout()
    )
    mma_bars = gl.allocate_shared_memory(
        gl.int64, [NUM_BUFFERS, 1], mbarrier.MBarrierLayout()
    )
    for i in gl.static_range(NUM_BUFFERS):
        mbarrier.init(tma_bars.index(i), count=1)
        mbarrier.init(mma_bars.index(i), count=1)

    acc_tmem = allocate_tensor_memory(gl.float32, [BLOCK_M, BLOCK_N], TMEM_LAYOUT)
    idx = 0
    phase = 0
    use_acc = False
    for k in range(0, K, BLOCK_K):
        a = a_bufs.index(idx)
        b = b_bufs.index(idx)
        tma_bar = tma_bars.index(idx)
        mma_bar = mma_bars.index(idx)
        mbarrier.expect(
            tma_bar, a_desc.block_type.nbytes + b_desc.block_type.nbytes
        )
        tma.async_copy_global_to_shared(a_desc, [off_m, k], tma_bar, a)
        tma.async_copy_global_to_shared(
            b_desc, [off_n, k] if TRANS_B else [k, off_n], tma_bar, b
        )
        mbarrier.wait(tma_bar, phase=phase)

        if TRANS_B:
            b = b.permute((1, 0))
        tcgen05_mma(a, b, acc_tmem, use_acc=use_acc)
        tcgen05_commit(mma_bar)
        mbarrier.wait(mma_bar, phase=phase)
        use_acc = True

        idx += 1
        if idx == NUM_BUFFERS:
            idx = 0
            phase ^= 1

    for i in gl.static_range(NUM_BUFFERS):
        mbarrier.invalidate(tma_bars.index(i))
        mbarrier.invalidate(mma_bars.index(i))

    acc = acc_tmem.load(TMEM_REG)
    c_smem = gl.allocate_shared_memory(DTYPE, [BLOCK_M, BLOCK_N], C_LAYOUT)
    c_smem.store(acc.to(DTYPE))
    fence_async_shared()
    tma.async_copy_shared_to_global(c_desc, [off_m, off_n], c_smem)
    tma.store_wait(pendings=0)

# config = {"BLOCK_K": 32, "BLOCK_M": 128, "BLOCK_N": 128, "arch": "sm_100", "dtype": "fp16", "num_buffers": 3, "num_warps": 4, "trans_b": 1}
# arch = sm_100


// ===== COMPILED SASS (sm_100a) =====

	.target	sm_100a

	.elftype	@"ET_EXEC"


//--------------------- .note.nv.tkinfo           --------------------------
	.section	.note.nv.tkinfo,"",@"SHT_NOTE"
	.sectionflags	@"SHF_NOTE_NV_TKINFO"
	.tkinfo
        /*0018*/ 	.word	0x00000081
        /*0030*/ 	.string	""
        /*0030*/ 	.string	"ptxas-blackwell"
        /*0030*/ 	.string	"Cuda compilation tools, release 12.9, V12.9.86"
        /*0030*/ 	.string	"Build cuda_12.9.r12.9/compiler.36037853_0"
        /*0030*/ 	.string	"-v  -suppress-debug-info  -lineinfo  -arch sm_100a "



//--------------------- .note.nv.cuver            --------------------------
	.section	.note.nv.cuver,"",@"SHT_NOTE"
	.sectionflags	@"SHF_NOTE_NV_CUVER"
        /*0018*/ 	.short	0x0001
        /*001a*/ 	.short	0x0064
        /*001c*/ 	.short	0x0001
        /*001e*/ 	.short	0x0000
        /*0020*/ 	.short	0x0001
        /*0022*/ 	.short	0x0000


//--------------------- .nv.info                  --------------------------
	.section	.nv.info,"",@"SHT_CUDA_INFO"
	.align	4


	//----- nvinfo : EIATTR_REGCOUNT
	.align		4
        /*0000*/ 	.byte	0x04, 0x2f
        /*0002*/ 	.short	(.L_4 - .L_3)
	.align		4
.L_3:
        /*0004*/ 	.word	index@(gluon_tcgen05)
        /*0008*/ 	.word	0x00000087


	//----- nvinfo : EIATTR_FRAME_SIZE
	.align		4
.L_4:
        /*000c*/ 	.byte	0x04, 0x11
        /*000e*/ 	.short	(.L_6 - .L_5)
	.align		4
.L_5:
        /*0010*/ 	.word	index@($__internal_2_$__cuda_sm10x_tcgen05_guardrail_trap_unallocated_columns_being_dealloced)
        /*0014*/ 	.word	0x00000000


	//----- nvinfo : EIATTR_FRAME_SIZE
	.align		4
.L_6:
        /*0018*/ 	.byte	0x04, 0x11
        /*001a*/ 	.short	(.L_8 - .L_7)
	.align		4
.L_7:
        /*001c*/ 	.word	index@($__internal_1_$__cuda_sm10x_tcgen05_guardrail_trap_phase_invalid_during_alloc)
        /*0020*/ 	.word	0x00000000


	//----- nvinfo : EIATTR_FRAME_SIZE
	.align		4
.L_8:
        /*0024*/ 	.byte	0x04, 0x11
        /*0026*/ 	.short	(.L_10 - .L_9)
	.align		4
.L_9:
        /*0028*/ 	.word	index@($__internal_0_$__cuda_sm10x_tcgen05_guardrail_trap_col_being_dealloced_not_returned_by_alloc)
        /*002c*/ 	.word	0x00000000


	//----- nvinfo : EIATTR_FRAME_SIZE
	.align		4
.L_10:
        /*0030*/ 	.byte	0x04, 0x11
        /*0032*/ 	.short	(.L_12 - .L_11)
	.align		4
.L_11:
        /*0034*/ 	.word	index@(gluon_tcgen05)
        /*0038*/ 	.word	0x00000000


	//----- nvinfo : EIATTR_MIN_STACK_SIZE
	.align		4
.L_12:
        /*003c*/ 	.byte	0x04, 0x12
        /*003e*/ 	.short	(.L_14 - .L_13)
	.align		4
.L_13:
        /*0040*/ 	.word	index@(gluon_tcgen05)
        /*0044*/ 	.word	0x00000000
.L_14:


//--------------------- .nv.info.gluon_tcgen05    --------------------------
	.section	.nv.info.gluon_tcgen05,"",@"SHT_CUDA_INFO"
	.sectionflags	@""
	.align	4


	//----- nvinfo : EIATTR_CUDA_API_VERSION
	.align		4
        /*0000*/ 	.byte	0x04, 0x37
        /*0002*/ 	.short	(.L_16 - .L_15)
.L_15:
        /*0004*/ 	.word	0x00000081


	//----- nvinfo : EIATTR_KPARAM_INFO
	.align		4
.L_16:
        /*0008*/ 	.byte	0x04, 0x17
        /*000a*/ 	.short	(.L_18 - .L_17)
.L_17:
        /*000c*/ 	.word	0x00000000
        /*0010*/ 	.short	0x000a
        /*0012*/ 	.short	0x0048
        /*0014*/ 	.byte	0x00, 0xf4, 0x21, 0x00


	//----- nvinfo : EIATTR_KPARAM_INFO
	.align		4
.L_18:
        /*0018*/ 	.byte	0x04, 0x17
        /*001a*/ 	.short	(.L_20 - .L_19)
.L_19:
        /*001c*/ 	.word	0x00000000
        /*0020*/ 	.short	0x0009
        /*0022*/ 	.short	0x0040
        /*0024*/ 	.byte	0x00, 0xf4, 0x21, 0x00


	//----- nvinfo : EIATTR_KPARAM_INFO
	.align		4
.L_20:
        /*0028*/ 	.byte	0x04, 0x17
        /*002a*/ 	.short	(.L_22 - .L_21)
.L_21:
        /*002c*/ 	.word	0x00000000
        /*0030*/ 	.short	0x0008
        /*0032*/ 	.short	0x0038
        /*0034*/ 	.byte	0x00, 0xf0, 0x21, 0x00


	//----- nvinfo : EIATTR_KPARAM_INFO
	.align		4
.L_22:
        /*0038*/ 	.byte	0x04, 0x17
        /*003a*/ 	.short	(.L_24 - .L_23)
.L_23:
        /*003c*/ 	.word	0x00000000
        /*0040*/ 	.short	0x0007
        /*0042*/ 	.short	0x0030
        /*0044*/ 	.byte	0x00, 0xf0, 0x21, 0x00


	//----- nvinfo : EIATTR_KPARAM_INFO
	.align		4
.L_24:
        /*0048*/ 	.byte	0x04, 0x17
        /*004a*/ 	.short	(.L_26 - .L_25)
.L_25:
        /*004c*/ 	.word	0x00000000
        /*0050*/ 	.short	0x0006
        /*0052*/ 	.short	0x0028
        /*0054*/ 	.byte	0x00, 0xf0, 0x21, 0x00


	//----- nvinfo : EIATTR_KPARAM_INFO
	.align		4
.L_26:
        /*0058*/ 	.byte	0x04, 0x17
        /*005a*/ 	.short	(.L_28 - .L_27)
.L_27:
        /*005c*/ 	.word	0x00000000
        /*0060*/ 	.short	0x0005
        /*0062*/ 	.short	0x0020
        /*0064*/ 	.byte	0x00, 0xf0, 0x11, 0x00


	//----- nvinfo : EIATTR_KPARAM_INFO
	.align		4
.L_28:
        /*0068*/ 	.byte	0x04, 0x17
        /*006a*/ 	.short	(.L_30 - .L_29)
.L_29:
        /*006c*/ 	.word	0x00000000
        /*0070*/ 	.short	0x0004
        /*0072*/ 	.short	0x001c
        /*0074*/ 	.byte	0x00, 0xf0, 0x11, 0x00


	//----- nvinfo : EIATTR_KPARAM_INFO
	.align		4
.L_30:
        /*0078*/ 	.byte	0x04, 0x17
        /*007a*/ 	.short	(.L_32 - .L_31)
.L_31:
        /*007c*/ 	.word	0x00000000
        /*0080*/ 	.short	0x0003
        /*0082*/ 	.short	0x0018
        /*0084*/ 	.byte	0x00, 0xf0, 0x11, 0x00


	//----- nvinfo : EIATTR_KPARAM_INFO
	.align		4
.L_32:
        /*0088*/ 	.byte	0x04, 0x17
        /*008a*/ 	.short	(.L_34 - .L_33)
.L_33:
        /*008c*/ 	.word	0x00000000
        /*0090*/ 	.short	0x0002
        /*0092*/ 	.short	0x0010
        /*0094*/ 	.byte	0x00, 0xf4, 0x21, 0x00


	//----- nvinfo : EIATTR_KPARAM_INFO
	.align		4
.L_34:
        /*0098*/ 	.byte	0x04, 0x17
        /*009a*/ 	.short	(.L_36 - .L_35)
.L_35:
        /*009c*/ 	.word	0x00000000
        /*00a0*/ 	.short	0x0001
        /*00a2*/ 	.short	0x0008
        /*00a4*/ 	.byte	0x00, 0xf4, 0x21, 0x00


	//----- nvinfo : EIATTR_KPARAM_INFO
	.align		4
.L_36:
        /*00a8*/ 	.byte	0x04, 0x17
        /*00aa*/ 	.short	(.L_38 - .L_37)
.L_37:
        /*00ac*/ 	.word	0x00000000
        /*00b0*/ 	.short	0x0000
        /*00b2*/ 	.short	0x0000
        /*00b4*/ 	.byte	0x00, 0xf4, 0x21, 0x00


	//----- nvinfo : EIATTR_AT_ENTRY_FRAGMENTS
	.align		4
.L_38:
        /*00b8*/ 	.byte	0x04, 0x4f
        /*00ba*/ 	.short	(.L_40 - .L_39)


	//   ....[0]....
.L_39:
        /*00bc*/ 	.word	0x00000004


	//----- nvinfo : EIATTR_RESERVED_SMEM_USED
	.align		4
.L_40:
        /*00c0*/ 	.byte	0x01, 0x41
	.zero		2


	//----- nvinfo : EIATTR_SPARSE_MMA_MASK
	.align		4
        /*00c4*/ 	.byte	0x03, 0x50
        /*00c6*/ 	.short	0x0000


	//----- nvinfo : EIATTR_TCGEN05_1CTA_USED
	.align		4
        /*00c8*/ 	.byte	0x01, 0x51
	.zero		2


	//----- nvinfo : EIATTR_MAXREG_COUNT
	.align		4
        /*00cc*/ 	.byte	0x03, 0x1b
        /*00ce*/ 	.short	0x00ff


	//----- nvinfo : EIATTR_NUM_BARRIERS
	.align		4
        /*00d0*/ 	.byte	0x02, 0x4c
        /*00d2*/ 	.byte	0x01
	.zero		1


	//----- nvinfo : EIATTR_INT_WARP_WIDE_INSTR_OFFSETS
	.align		4
        /*00d4*/ 	.byte	0x04, 0x31
        /*00d6*/ 	.short	(.L_42 - .L_41)


	//   ....[0]....
.L_41:
        /*00d8*/ 	.word	0x00001750


	//   ....[1]....
        /*00dc*/ 	.word	0x00001770


	//   ....[2]....
        /*00e0*/ 	.word	0x000017f0


	//   ....[3]....
        /*00e4*/ 	.word	0x00001ad0


	//   ....[4]....
        /*00e8*/ 	.word	0x00001ae0


	//   ....[5]....
        /*00ec*/ 	.word	0x00001af0


	//   ....[6]....
        /*00f0*/ 	.word	0x00001b00


	//   ....[7]....
        /*00f4*/ 	.word	0x00001d80


	//   ....[8]....
        /*00f8*/ 	.word	0x00001d90


	//   ....[9]....
        /*00fc*/ 	.word	0x00001f00


	//   ....[10]....
        /*0100*/ 	.word	0x00001f50


	//   ....[11]....
        /*0104*/ 	.word	0x00001f60


	//   ....[12]....
        /*0108*/ 	.word	0x00001f90


	//   ....[13]....
        /*010c*/ 	.word	0x000021a0


	//   ....[14]....
        /*0110*/ 	.word	0x000021b0


	//   ....[15]....
        /*0114*/ 	.word	0x000024c0


	//   ....[16]....
        /*0118*/ 	.word	0x000024d0


	//   ....[17]....
        /*011c*/ 	.word	0x00002c40


	//   ....[18]....
        /*0120*/ 	.word	0x00002c90


	//----- nvinfo : EIATTR_COOP_GROUP_MASK_REGIDS
	.align		4
.L_42:
        /*0124*/ 	.byte	0x04, 0x29
        /*0126*/ 	.short	(.L_44 - .L_43)


	//   ....[0]....
.L_43:
        /*0128*/ 	.word	0xffffffff


	//   ....[1]....
        /*012c*/ 	.word	0xffffffff


	//   ....[2]....
        /*0130*/ 	.word	0xffffffff


	//   ....[3]....
        /*0134*/ 	.word	0xffffffff


	//   ....[4]....
        /*0138*/ 	.word	0xffffffff


	//   ....[5]....
        /*013c*/ 	.word	0xffffffff


	//   ....[6]....
        /*0140*/ 	.word	0xffffffff


	//   ....[7]....
        /*0144*/ 	.word	0xffffffff


	//   ....[8]....
        /*0148*/ 	.word	0xffffffff


	//   ....[9]....
        /*014c*/ 	.word	0xffffffff


	//----- nvinfo : EIATTR_COOP_GROUP_INSTR_OFFSETS
	.align		4
.L_44:
        /*0150*/ 	.byte	0x04, 0x28
        /*0152*/ 	.short	(.L_46 - .L_45)


	//   ....[0]....
.L_45:
        /*0154*/ 	.word	0x00000050


	//   ....[1]....
        /*0158*/ 	.word	0x00000310


	//   ....[2]....
        /*015c*/ 	.word	0x00000500


	//   ....[3]....
        /*0160*/ 	.word	0x000009a0


	//   ....[4]....
        /*0164*/ 	.word	0x00000ae0


	//   ....[5]....
        /*0168*/ 	.word	0x00000fe0


	//   ....[6]....
        /*016c*/ 	.word	0x00001120


	//   ....[7]....
        /*0170*/ 	.word	0x00001610


	//   ....[8]....
        /*0174*/ 	.word	0x00002ad0


	//   ....[9]....
        /*0178*/ 	.word	0x00002d40


	//----- nvinfo : EIATTR_VRC_CTA_INIT_COUNT
	.align		4
.L_46:
        /*017c*/ 	.byte	0x02, 0x4a
        /*017e*/ 	.byte	0x80
	.zero		1


	//----- nvinfo : EIATTR_MBARRIER_INSTR_OFFSETS
	.align		4
        /*0180*/ 	.byte	0x04, 0x39
        /*0182*/ 	.short	(.L_48 - .L_47)


	//   ....[0]....
.L_47:
        /*0184*/ 	.word	0x00001810
        /*0188*/ 	.word	0x000000ff
        /*018c*/ 	.word	0x0000c000
        /*0190*/ 	.short	0x0100
        /*0192*/ 	.byte	0x08
	.zero		1


	//   ....[1]....
        /*0194*/ 	.word	0x00001820
        /*0198*/ 	.word	0x000000ff
        /*019c*/ 	.word	0x0000c020
        /*01a0*/ 	.short	0x0100
        /*01a2*/ 	.byte	0x08
	.zero		1


	//   ....[2]....
        /*01a4*/ 	.word	0x000018d0
        /*01a8*/ 	.word	0x000000ff
        /*01ac*/ 	.word	0x0000c008
        /*01b0*/ 	.short	0x0100
        /*01b2*/ 	.byte	0x08
	.zero		1


	//   ....[3]....
        /*01b4*/ 	.word	0x000018e0
        /*01b8*/ 	.word	0x000000ff
        /*01bc*/ 	.word	0x0000c028
        /*01c0*/ 	.short	0x0100
        /*01c2*/ 	.byte	0x08
	.zero		1


	//   ....[4]....
        /*01c4*/ 	.word	0x000019f0
        /*01c8*/ 	.word	0x000000ff
        /*01cc*/ 	.word	0x0000c010
        /*01d0*/ 	.short	0x0100
        /*01d2*/ 	.byte	0x08
	.zero		1


	//   ....[5]....
        /*01d4*/ 	.word	0x00001a00
        /*01d8*/ 	.word	0x000000ff
        /*01dc*/ 	.word	0x0000c030
        /*01e0*/ 	.short	0x0100
        /*01e2*/ 	.byte	0x08
	.zero		1


	//   ....[6]....
        /*01e4*/ 	.word	0x00001be0
        /*01e8*/ 	.word	0x000000ff
        /*01ec*/ 	.word	0x0000c000
        /*01f0*/ 	.short	0x010a
        /*01f2*/ 	.byte	0x08
	.zero		1


	//   ....[7]....
        /*01f4*/ 	.word	0x00001de0
        /*01f8*/ 	.word	0x000000ff
        /*01fc*/ 	.word	0x0000c020
        /*0200*/ 	.short	0x010a
        /*0202*/ 	.byte	0x08
	.zero		1


	//   ....[8]....
        /*0204*/ 	.word	0x00002000
        /*0208*/ 	.word	0x000000ff
        /*020c*/ 	.word	0x0000c000
        /*0210*/ 	.short	0x010a
        /*0212*/ 	.byte	0x1c
	.zero		1


	//   ....[9]....
        /*0214*/ 	.word	0x000021f0
        /*0218*/ 	.word	0x000000ff
        /*021c*/ 	.word	0x0000c020
        /*0220*/ 	.short	0x010a
        /*0222*/ 	.byte	0x1c
	.zero		1


	//   ....[10]....
        /*0224*/ 	.word	0x000022c0
        /*0228*/ 	.word	0x000000ff
        /*022c*/ 	.word	0x0000c000
        /*0230*/ 	.short	0x0108
        /*0232*/ 	.byte	0x08
	.zero		1


	//   ....[11]....
        /*0234*/ 	.word	0x000022d0
        /*0238*/ 	.word	0x000000ff
        /*023c*/ 	.word	0x0000c020
        /*0240*/ 	.short	0x0108
        /*0242*/ 	.byte	0x08
	.zero		1


	//   ....[12]....
        /*0244*/ 	.word	0x00002320
        /*0248*/ 	.word	0x000000ff
        /*024c*/ 	.word	0x0000c008
        /*0250*/ 	.short	0x0108
        /*0252*/ 	.byte	0x08
	.zero		1


	//   ....[13]....
        /*0254*/ 	.word	0x00002330
        /*0258*/ 	.word	0x000000ff
        /*025c*/ 	.word	0x0000c028
        /*0260*/ 	.short	0x0108
        /*0262*/ 	.byte	0x08
	.zero		1


	//   ....[14]....
        /*0264*/ 	.word	0x00002380
        /*0268*/ 	.word	0x000000ff
        /*026c*/ 	.word	0x0000c010
        /*0270*/ 	.short	0x0108
        /*0272*/ 	.byte	0x08
	.zero		1


	//   ....[15]....
        /*0274*/ 	.word	0x00002390
        /*0278*/ 	.word	0x000000ff
        /*027c*/ 	.word	0x0000c030
        /*0280*/ 	.short	0x0108
        /*0282*/ 	.byte	0x08
	.zero		1


	//   ....[16]....
        /*0284*/ 	.word	0x00002d60
        /*0288*/ 	.word	0x000000ff
        /*028c*/ 	.word	0x0000c000
        /*0290*/ 	.short	0x010a
        /*0292*/ 	.byte	0x08
	.zero		1


	//   ....[17]....
        /*0294*/ 	.word	0x00002d90
        /*0298*/ 	.word	0x000000ff
        /*029c*/ 	.word	0x0000c020
        /*02a0*/ 	.short	0x010a
        /*02a2*/ 	.byte	0x08
	.zero		1


	//   ....[18]....
        /*02a4*/ 	.word	0x00002dc0
        /*02a8*/ 	.word	0x000000ff
        /*02ac*/ 	.word	0x0000c000
        /*02b0*/ 	.short	0x010a
        /*02b2*/ 	.byte	0x1c
	.zero		1


	//   ....[19]....
        /*02b4*/ 	.word	0x00002df0
        /*02b8*/ 	.word	0x000000ff
        /*02bc*/ 	.word	0x0000c020
        /*02c0*/ 	.short	0x010a
        /*02c2*/ 	.byte	0x1c
	.zero		1


	//----- nvinfo : EIATTR_NUM_MBARRIERS
	.align		4
.L_48:
        /*02c4*/ 	.byte	0x03, 0x38
        /*02c6*/ 	.short	0x0006


	//----- nvinfo : EIATTR_EXIT_INSTR_OFFSETS
	.align		4
        /*02c8*/ 	.byte	0x04, 0x1c
        /*02ca*/ 	.short	(.L_50 - .L_49)


	//   ....[0]....
.L_49:
        /*02cc*/ 	.word	0x00002d50


	//----- nvinfo : EIATTR_REQNTID
	.align		4
.L_50:
        /*02d0*/ 	.byte	0x04, 0x10
        /*02d2*/ 	.short	(.L_52 - .L_51)
.L_51:
        /*02d4*/ 	.word	0x00000080
        /*02d8*/ 	.word	0x00000001
        /*02dc*/ 	.word	0x00000001


	//----- nvinfo : EIATTR_CRS_STACK_SIZE
	.align		4
.L_52:
        /*02e0*/ 	.byte	0x04, 0x1e
        /*02e2*/ 	.short	(.L_54 - .L_53)
.L_53:
        /*02e4*/ 	.word	0x00000000


	//----- nvinfo : EIATTR_CBANK_PARAM_SIZE
	.align		4
.L_54:
        /*02e8*/ 	.byte	0x03, 0x19
        /*02ea*/ 	.short	0x0050


	//----- nvinfo : EIATTR_PARAM_CBANK
	.align		4
        /*02ec*/ 	.byte	0x04, 0x0a
        /*02ee*/ 	.short	(.L_56 - .L_55)
	.align		4
.L_55:
        /*02f0*/ 	.word	index@(.nv.constant0.gluon_tcgen05)
        /*02f4*/ 	.short	0x0380
        /*02f6*/ 	.short	0x0050


	//----- nvinfo : EIATTR_SW_WAR
	.align		4
.L_56:
        /*02f8*/ 	.byte	0x04, 0x36
        /*02fa*/ 	.short	(.L_58 - .L_57)
.L_57:
        /*02fc*/ 	.word	0x00000008
.L_58:


//--------------------- .nv.compat                --------------------------
	.section	.nv.compat,"",@"SHT_CUDA_COMPAT_INFO"
	.align	4
        /*0000*/ 	.byte	0x02, 0x02, 0x02, 0x00, 0x02, 0x05, 0x05, 0x00, 0x02, 0x03, 0x03, 0x00, 0x02, 0x06, 0x01, 0x00


//--------------------- .nv.callgraph             --------------------------
	.section	.nv.callgraph,"",@"SHT_CUDA_CALLGRAPH"
	.align	4
	.sectionentsize	8
	.align		4
        /*0000*/ 	.word	0x00000000
	.align		4
        /*0004*/ 	.word	0xffffffff
	.align		4
        /*0008*/ 	.word	0x00000000
	.align		4
        /*000c*/ 	.word	0xfffffffe
	.align		4
        /*0010*/ 	.word	0x00000000
	.align		4
        /*0014*/ 	.word	0xfffffffd
	.align		4
        /*0018*/ 	.word	0x00000000
	.align		4
        /*001c*/ 	.word	0xfffffffc


//--------------------- .text.gluon_tcgen05       --------------------------
	.section	.text.gluon_tcgen05,"ax",@progbits
	.align	128
        .global         gluon_tcgen05
        .type           gluon_tcgen05,@function
        .size           gluon_tcgen05,(.L_x_81 - gluon_tcgen05)
        .other          gluon_tcgen05,@"STO_CUDA_ENTRY STV_DEFAULT"
gluon_tcgen05:
.text.gluon_tcgen05:
[----:B------:R-:W1:Y:S01]  /*0000*/  LDC R1, c[0x0][0x37c] ;  /* 0x0000df00ff017b82 */ /* 0x000e620000000800 */
[----:B------:R-:W2:Y:S02]  /*0010*/  S2R R0, SR_TID.X ;  /* 0x0000000000007919 */ /* 0x000ea40000002100 */
[----:B--2---:R-:W-:-:S13]  /*0020*/  ISETP.GE.U32.AND P2, PT, R0, 0x20, PT ;  /* 0x000000200000780c */ /* 0x004fda0003f46070 */
[----:B------:R-:W-:Y:S05]  /*0030*/  @P2 BRA `(.L_x_0) ;  /* 0x0000000000b82947 */ /* 0x000fea0003800000 */
[----:B------:R-:W2:Y:S01]  /*0040*/  S2UR UR6, SR_CgaCtaId ;  /* 0x00000000000679c3 */ /* 0x000ea20000008800 */
[----:B------:R-:W-:Y:S01]  /*0050*/  NOP ;  /* 0x0000000000007918 */ /* 0x000fe20000000000 */
[----:B------:R-:W-:Y:S02]  /*0060*/  UMOV UR4, 0x40 ;  /* 0x0000004000047882 */ /* 0x000fe40000000000 */
[----:B--2---:R-:W-:-:S09]  /*0070*/  ULEA UR4, UR6, UR4, 0x18 ;  /* 0x0000000406047291 */ /* 0x004fd2000f8ec0ff */
[----:B------:R-:W2:Y:S01]  /*0080*/  LDS.U8 R2, [UR4] ;  /* 0x00000004ff027984 */ /* 0x000ea20008000000 */
[----:B------:R-:W-:Y:S02]  /*0090*/  UMOV UR4, 0x400 ;  /* 0x0000040000047882 */ /* 0x000fe40000000000 */
[----:B------:R-:W-:Y:S01]  /*00a0*/  ULEA UR4, UR6, UR4, 0x18 ;  /* 0x0000000406047291 */ /* 0x000fe2000f8ec0ff */
[----:B--2---:R-:W-:-:S13]  /*00b0*/  ISETP.NE.AND P0, PT, R2, RZ, PT ;  /* 0x000000ff0200720c */ /* 0x004fda0003f05270 */
[----:B------:R-:W-:Y:S05]  /*00c0*/  @P0 BRA `(.L_x_1) ;  /* 0x00000000007c0947 */ /* 0x000fea0003800000 */
[----:B------:R-:W-:-:S13]  /*00d0*/  ELECT P0, URZ, PT ;  /* 0x0000000000ff782f */ /* 0x000fda0003800000 */
[----:B------:R-:W-:Y:S05]  /*00e0*/  @!P0 BRA `(.L_x_2) ;  /* 0x0000000000848947 */ /* 0x000fea0003800000 */
[----:B------:R-:W-:Y:S01]  /*00f0*/  UMOV UR5, 0x4 ;  /* 0x0000000400057882 */ /* 0x000fe20000000000 */
[----:B------:R-:W-:Y:S02]  /*0100*/  IMAD.MOV.U32 R5, RZ, RZ, 0x1 ;  /* 0x00000001ff057424 */ /* 0x000fe400078e00ff */
[----:B------:R-:W-:Y:S02]  /*0110*/  IMAD.MOV.U32 R3, RZ, RZ, 0xf ;  /* 0x0000000fff037424 */ /* 0x000fe400078e00ff */
[----:B------:R-:W-:Y:S04]  /*0120*/  DEPBAR.LE SB2, 0x36 ;  /* 0x0000ad800000791a */ /* 0x000fe80000000000 */
[----:B------:R-:W2:Y:S02]  /*0130*/  UTCATOMSWS.FIND_AND_SET.ALIGN UP0, UR5, UR5 ;  /* 0x00000005000575e3 */ /* 0x000ea40008000800 */
[----:B--2---:R-:W-:-:S04]  /*0140*/  PLOP3.LUT P0, PT, PT, PT, UP0, 0x80, 0x8 ;  /* 0x000000000008781c */ /* 0x004fc80003f0f008 */
[----:B------:R-:W-:-:S04]  /*0150*/  SEL R2, RZ, 0xffffffff, !P0 ;  /* 0xffffffffff027807 */ /* 0x000fc80004000000 */
[----:B------:R-:W-:Y:S01]  /*0160*/  ISETP.NE.AND P0, PT, R2, RZ, PT ;  /* 0x000000ff0200720c */ /* 0x000fe20003f05270 */
[----:B------:R-:W-:-:S12]  /*0170*/  IMAD.U32 R2, RZ, RZ, UR5 ;  /* 0x00000005ff027e24 */ /* 0x000fd8000f8e00ff */
[----:B------:R-:W-:Y:S05]  /*0180*/  @P0 BRA `(.L_x_3) ;  /* 0x0000000000240947 */ /* 0x000fea0003800000 */
.L_x_4:
[----:B------:R-:W-:Y:S05]  /*0190*/  NANOSLEEP 0x64 ;  /* 0x000000640000795d */ /* 0x000fea0003800000 */
[----:B------:R-:W-:-:S05]  /*01a0*/  UMOV UR5, 0x4 ;  /* 0x0000000400057882 */ /* 0x000fca0000000000 */
[----:B------:R-:W-:Y:S04]  /*01b0*/  DEPBAR.LE SB2, 0x36 ;  /* 0x0000ad800000791a */ /* 0x000fe80000000000 */
[----:B------:R-:W2:Y:S02]  /*01c0*/  UTCATOMSWS.FIND_AND_SET.ALIGN UP0, UR5, UR5 ;  /* 0x00000005000575e3 */ /* 0x000ea40008000800 */
[----:B--2---:R-:W-:-:S04]  /*01d0*/  PLOP3.LUT P0, PT, PT, PT, UP0, 0x80, 0x8 ;  /* 0x000000000008781c */ /* 0x004fc80003f0f008 */
[----:B------:R-:W-:-:S04]  /*01e0*/  SEL R2, RZ, 0xffffffff, !P0 ;  /* 0xffffffffff027807 */ /* 0x000fc80004000000 */
[----:B------:R-:W-:Y:S01]  /*01f0*/  ISETP.NE.AND P0, PT, R2, RZ, PT ;  /* 0x000000ff0200720c */ /* 0x000fe20003f05270 */
[----:B------:R-:W-:-:S12]  /*0200*/  IMAD.U32 R2, RZ, RZ, UR5 ;  /* 0x00000005ff027e24 */ /* 0x000fd8000f8e00ff */
[----:B------:R-:W-:Y:S05]  /*0210*/  @!P0 BRA `(.L_x_4) ;  /* 0xfffffffc00dc8947 */ /* 0x000fea000383ffff */
.L_x_3:
[C---:B------:R-:W-:Y:S01]  /*0220*/  VIADD R4, R2.reuse, 0x10 ;  /* 0x0000001002047836 */ /* 0x040fe20000000000 */
[----:B------:R-:W-:Y:S01]  /*0230*/  UMOV UR5, 0x50 ;  /* 0x0000005000057882 */ /* 0x000fe20000000000 */
[----:B------:R-:W-:Y:S01]  /*0240*/  SHF.L.U32 R3, R3, R2, RZ ;  /* 0x0000000203037219 */ /* 0x000fe200000006ff */
[----:B------:R-:W-:Y:S01]  /*0250*/  ULEA UR5, UR6, UR5, 0x18 ;  /* 0x0000000506057291 */ /* 0x000fe2000f8ec0ff */
[----:B------:R-:W-:Y:S01]  /*0260*/  IMAD.SHL.U32 R2, R2, 0x20, RZ ;  /* 0x0000002002027824 */ /* 0x000fe200078e00ff */
[----:B------:R-:W-:-:S04]  /*0270*/  SHF.L.U32 R4, R5, R4, RZ ;  /* 0x0000000405047219 */ /* 0x000fc800000006ff */
[----:B------:R-:W-:-:S05]  /*0280*/  LOP3.LUT R3, R4, R3, RZ, 0xfc, !PT ;  /* 0x0000000304037212 */ /* 0x000fca00078efcff */
[----:B------:R2:W-:Y:S04]  /*0290*/  ATOMS.OR RZ, [UR5], R3 ;  /* 0x00000003ffff798c */ /* 0x0005e8000b000005 */
[----:B------:R2:W-:Y:S01]  /*02a0*/  STS [UR4], R2 ;  /* 0x00000002ff007988 */ /* 0x0005e20008000804 */
[----:B------:R-:W-:Y:S05]  /*02b0*/  BRA `(.L_x_2) ;  /* 0x0000000000107947 */ /* 0x000fea0003800000 */
.L_x_1:
[----:B------:R-:W-:Y:S01]  /*02c0*/  IMAD.MOV.U32 R3, RZ, RZ, -0x1 ;  /* 0xffffffffff037424 */ /* 0x000fe200078e00ff */
[----:B------:R-:W-:-:S04]  /*02d0*/  MOV R2, 0x300 ;  /* 0x0000030000027802 */ /* 0x000fc80000000f00 */
[----:B------:R2:W-:Y:S03]  /*02e0*/  STS [UR4], R3 ;  /* 0x00000003ff007988 */ /* 0x0005e60008000804 */
[----:B-12---:R-:W-:Y:S05]  /*02f0*/  CALL.REL.NOINC `($__internal_1_$__cuda_sm10x_tcgen05_guardrail_trap_phase_invalid_during_alloc) ;  /* 0x0000002800d47944 */ /* 0x006fea0003c00000 */
.L_x_2:
[----:B------:R-:W-:Y:S05]  /*0300*/  WARPSYNC.ALL ;  /* 0x0000000000007948 */ /* 0x000fea0003800000 */
[----:B------:R-:W-:Y:S01]  /*0310*/  NOP ;  /* 0x0000000000007918 */ /* 0x000fe20000000000 */
.L_x_0:
[----:B------:R-:W3:Y:S08]  /*0320*/  S2UR UR4, SR_CgaCtaId ;  /* 0x00000000000479c3 */ /* 0x000ef00000008800 */
[----:B------:R-:W-:Y:S01]  /*0330*/  BAR.SYNC.DEFER_BLOCKING 0x0 ;  /* 0x0000000000007b1d */ /* 0x000fe20000010000 */
[----:B------:R-:W-:-:S05]  /*0340*/  LOP3.LUT R132, R0, 0x7f, RZ, 0xc0, !PT ;  /* 0x0000007f00847812 */ /* 0x000fca00078ec0ff */
[----:B------:R-:W-:Y:S02]  /*0350*/  UMOV UR8, 0x400 ;  /* 0x0000040000087882 */ /* 0x000fe40000000000 */
[----:B------:R-:W4:Y:S08]  /*0360*/  LDC R4, c[0x0][0x398] ;  /* 0x0000e600ff047b82 */ /* 0x000f300000000800 */
[----:B------:R-:W5:Y:S01]  /*0370*/  LDC R12, c[0x0][0x3a0] ;  /* 0x0000e800ff0c7b82 */ /* 0x000f620000000800 */
[----:B---3--:R-:W-:-:S07]  /*0380*/  ULEA UR8, UR4, UR8, 0x18 ;  /* 0x0000000804087291 */ /* 0x008fce000f8ec0ff */
[----:B------:R-:W3:Y:S02]  /*0390*/  S2UR UR15, SR_CTAID.Y ;  /* 0x00000000000f79c3 */ /* 0x000ee40000002600 */
[----:B--2---:R-:W2:Y:S06]  /*03a0*/  LDS R3, [UR8] ;  /* 0x00000008ff037984 */ /* 0x004eac0008000800 */
[----:B------:R-:W-:Y:S06]  /*03b0*/  BAR.SYNC.DEFER_BLOCKING 0x0 ;  /* 0x0000000000007b1d */ /* 0x000fec0000010000 */
[----:B------:R-:W-:Y:S05]  /*03c0*/  @P2 BRA `(.L_x_5) ;  /* 0x0000000000182947 */ /* 0x000fea0003800000 */
[----:B------:R-:W-:Y:S01]  /*03d0*/  ELECT P0, URZ, PT ;  /* 0x0000000000ff782f */ /* 0x000fe20003800000 */
[----:B------:R-:W-:Y:S01]  /*03e0*/  IMAD.MOV.U32 R2, RZ, RZ, 0x1 ;  /* 0x00000001ff027424 */ /* 0x000fe200078e00ff */
[----:B------:R-:W-:Y:S01]  /*03f0*/  UMOV UR5, 0x40 ;  /* 0x0000004000057882 */ /* 0x000fe20000000000 */
[----:B------:R-:W-:Y:S01]  /*0400*/  UVIRTCOUNT.DEALLOC.SMPOOL 0x80 ;  /* 0x000000800000784c */ /* 0x000fe20000000000 */
[----:B------:R-:W-:-:S09]  /*0410*/  ULEA UR5, UR4, UR5, 0x18 ;  /* 0x0000000504057291 */ /* 0x000fd2000f8ec0ff */
[----:B------:R5:W-:Y:S03]  /*0420*/  @P0 STS.U8 [UR5], R2 ;  /* 0x00000002ff000988 */ /* 0x000be60008000005 */
.L_x_5:
[----:B------:R-:W5:Y:S01]  /*0430*/  S2UR UR4, SR_CTAID.Z ;  /* 0x00000000000479c3 */ /* 0x000f620000002700 */
[----:B------:R-:W4:Y:S01]  /*0440*/  LDCU UR5, c[0x0][0x370] ;  /* 0x00006e00ff0577ac */ /* 0x000f220008000800 */
[----:B------:R-:W-:Y:S01]  /*0450*/  ISETP.GE.U32.AND P0, PT, R132, 0x20, PT ;  /* 0x000000208400780c */ /* 0x000fe20003f06070 */
[----:B----4-:R-:W-:Y:S01]  /*0460*/  VIADD R4, R4, 0xffffffff ;  /* 0xffffffff04047836 */ /* 0x010fe20000000000 */
[C---:B------:R-:W-:Y:S01]  /*0470*/  ISETP.NE.U32.AND P3, PT, R132.reuse, RZ, PT ;  /* 0x000000ff8400720c */ /* 0x040fe20003f65070 */
[----:B------:R-:W5:Y:S01]  /*0480*/  LDCU UR6, c[0x0][0x374] ;  /* 0x00006e80ff0677ac */ /* 0x000f620008000800 */
[----:B------:R-:W-:Y:S01]  /*0490*/  LEA R10, R132, UR8, 0x2 ;  /* 0x00000008840a7c11 */ /* 0x000fe2000f8e10ff */
[----:B-----5:R-:W-:Y:S01]  /*04a0*/  VIADD R11, R12, 0xffffffff ;  /* 0xffffffff0c0b7836 */ /* 0x020fe20000000000 */
[----:B------:R-:W4:Y:S01]  /*04b0*/  S2UR UR7, SR_CTAID.X ;  /* 0x00000000000779c3 */ /* 0x000f220000002500 */
[----:B------:R-:W5:Y:S01]  /*04c0*/  LDCU.64 UR20, c[0x0][0x3c0] ;  /* 0x00007800ff1477ac */ /* 0x000f620008000a00 */
[----:B--2---:R-:W-:Y:S01]  /*04d0*/  R2UR UR23, R3 ;  /* 0x00000000031772ca */ /* 0x004fe200000e0000 */
[----:B------:R-:W-:Y:S04]  /*04e0*/  BSSY.RECONVERGENT B0, `(.L_x_6) ;  /* 0x0000011000007945 */ /* 0x000fe80003800200 */
[----:B------:R2:W-:Y:S01]  /*04f0*/  @!P0 STS [R10], RZ ;  /* 0x000000ff0a008388 */ /* 0x0005e20000000800 */
[----:B------:R-:W-:-:S03]  /*0500*/  NOP ;  /* 0x0000000000007918 */ /* 0x000fc60000000000 */
[----:B------:R2:W-:Y:S01]  /*0510*/  @!P3 STS [UR8+0x24], R4 ;  /* 0x00002404ff00b988 */ /* 0x0005e20008000808 */
[----:B---3--:R-:W-:-:S03]  /*0520*/  UIMAD UR4, UR4, UR6, UR15 ;  /* 0x00000006040472a4 */ /* 0x008fc6000f8e020f */
[----:B------:R2:W-:Y:S01]  /*0530*/  @!P3 STS [UR8+0x20], R11 ;  /* 0x0000200bff00b988 */ /* 0x0005e20008000808 */
[----:B----4-:R-:W-:-:S04]  /*0540*/  UIMAD UR4, UR4, UR5, UR7 ;  /* 0x00000005040472a4 */ /* 0x010fc8000f8e0207 */
[----:B------:R-:W-:-:S04]  /*0550*/  UIMAD UR4, UR4, 0x180, URZ ;  /* 0x00000180040478a4 */ /* 0x000fc8000f8e02ff */
[----:B-----5:R-:W-:-:S04]  /*0560*/  UIADD3 UR24, UP0, UPT, UR4, UR20, URZ ;  /* 0x0000001404187290 */ /* 0x020fc8000ff1e0ff */
[----:B------:R-:W-:Y:S01]  /*0570*/  ULEA.HI.X.SX32 UR25, UR4, UR21, 0x1, UP0 ;  /* 0x0000001504197291 */ /* 0x000fe200080f0eff */
[----:B--2---:R-:W-:Y:S11]  /*0580*/  @P3 BRA `(.L_x_7) ;  /* 0x0000000000183947 */ /* 0x004ff60003800000 */
[----:B------:R-:W2:Y:S01]  /*0590*/  LDS R2, [UR8+0x8] ;  /* 0x00000808ff027984 */ /* 0x000ea20008000800 */
[----:B------:R-:W3:Y:S01]  /*05a0*/  LDC.64 R6, c[0x0][0x380] ;  /* 0x0000e000ff067b82 */ /* 0x000ee20000000a00 */
[----:B------:R-:W-:Y:S02]  /*05b0*/  IMAD.MOV.U32 R3, RZ, RZ, 0x70 ;  /* 0x00000070ff037424 */ /* 0x000fe400078e00ff */
[----:B---3--:R3:W-:Y:S03]  /*05c0*/  STS.64 [UR8], R6 ;  /* 0x00000006ff007988 */ /* 0x0087e60008000a08 */
[----:B--2---:R-:W-:-:S05]  /*05d0*/  LOP3.LUT R2, R2, 0x10, R3, 0xd8, !PT ;  /* 0x0000001002027812 */ /* 0x004fca00078ed803 */
[----:B------:R3:W-:Y:S02]  /*05e0*/  STS [UR8+0x8], R2 ;  /* 0x00000802ff007988 */ /* 0x0007e40008000808 */
.L_x_7:
[----:B------:R-:W-:Y:S05]  /*05f0*/  BSYNC.RECONVERGENT B0 ;  /* 0x0000000000007941 */ /* 0x000fea0003800200 */
.L_x_6:
[----:B------:R-:W-:Y:S04]  /*0600*/  BSSY.RECONVERGENT B0, `(.L_x_8) ;  /* 0x000000a000007945 */ /* 0x000fe80003800200 */
[----:B------:R-:W-:Y:S05]  /*0610*/  @P3 BRA `(.L_x_9) ;  /* 0x0000000000203947 */ /* 0x000fea0003800000 */
[----:B---3--:R-:W2:Y:S01]  /*0620*/  LDS R2, [UR8+0x34] ;  /* 0x00003408ff027984 */ /* 0x008ea20008000800 */
[----:B------:R-:W-:Y:S02]  /*0630*/  IMAD.MOV.U32 R3, RZ, RZ, 0x1f000000 ;  /* 0x1f000000ff037424 */ /* 0x000fe400078e00ff */
[----:B------:R-:W-:Y:S01]  /*0640*/  @!P3 IMAD.MOV.U32 R5, RZ, RZ, 0x7f ;  /* 0x0000007fff05b424 */ /* 0x000fe200078e00ff */
[----:B------:R-:W3:Y:S02]  /*0650*/  @!P3 LDS R6, [UR8+0x38] ;  /* 0x00003808ff06b984 */ /* 0x000ee40008000800 */
[----:B--2---:R-:W-:Y:S02]  /*0660*/  LOP3.LUT R2, R2, 0xff000000, R3, 0xb8, !PT ;  /* 0xff00000002027812 */ /* 0x004fe400078eb803 */
[----:B---3--:R-:W-:-:S03]  /*0670*/  @!P3 LOP3.LUT R3, R6, 0xff, R5, 0xb8, !PT ;  /* 0x000000ff0603b812 */ /* 0x008fc600078eb805 */
[----:B------:R2:W-:Y:S04]  /*0680*/  STS [UR8+0x34], R2 ;  /* 0x00003402ff007988 */ /* 0x0005e80008000808 */
[----:B------:R2:W-:Y:S02]  /*0690*/  @!P3 STS [UR8+0x38], R3 ;  /* 0x00003803ff00b988 */ /* 0x0005e40008000808 */
.L_x_9:
[----:B------:R-:W-:Y:S05]  /*06a0*/  BSYNC.RECONVERGENT B0 ;  /* 0x0000000000007941 */ /* 0x000fea0003800200 */
.L_x_8:
[----:B------:R-:W-:Y:S04]  /*06b0*/  BSSY.RECONVERGENT B0, `(.L_x_10) ;  /* 0x000000e000007945 */ /* 0x000fe80003800200 */
[----:B------:R-:W-:Y:S05]  /*06c0*/  @P3 BRA `(.L_x_11) ;  /* 0x0000000000303947 */ /* 0x000fea0003800000 */
[----:B--2---:R-:W2:Y:S01]  /*06d0*/  LDS R3, [UR8+0x34] ;  /* 0x00003408ff037984 */ /* 0x004ea20008000800 */
[----:B------:R-:W4:Y:S03]  /*06e0*/  LDC.64 R8, c[0x0][0x3a8] ;  /* 0x0000ea00ff087b82 */ /* 0x000f260000000a00 */
[----:B---3--:R-:W3:Y:S01]  /*06f0*/  LDS R2, [UR8+0x1c] ;  /* 0x00001c08ff027984 */ /* 0x008ee20008000800 */
[C---:B----4-:R-:W-:Y:S01]  /*0700*/  SHF.L.U64.HI R6, R8.reuse, 0x1, R9 ;  /* 0x0000000108067819 */ /* 0x050fe20000010209 */
[----:B------:R-:W-:-:S03]  /*0710*/  IMAD.SHL.U32 R5, R8, 0x2, RZ ;  /* 0x0000000208057824 */ /* 0x000fc600078e00ff */
[--C-:B------:R-:W-:Y:S02]  /*0720*/  SHF.R.U32.HI R7, RZ, 0x4, R6.reuse ;  /* 0x00000004ff077819 */ /* 0x100fe40000011606 */
[----:B------:R-:W-:-:S05]  /*0730*/  SHF.R.U64 R5, R5, 0x4, R6 ;  /* 0x0000000405057819 */ /* 0x000fca0000001206 */
[----:B------:R4:W-:Y:S01]  /*0740*/  STS [UR8+0xc], R5 ;  /* 0x00000c05ff007988 */ /* 0x0009e20008000808 */
[----:B--2---:R-:W-:Y:S02]  /*0750*/  LOP3.LUT R3, R3, 0x7, RZ, 0xb8, !PT ;  /* 0x0000000703037812 */ /* 0x004fe400078eb8ff */
[----:B---3--:R-:W-:-:S03]  /*0760*/  LOP3.LUT R2, R2, 0xf, R7, 0xb8, !PT ;  /* 0x0000000f02027812 */ /* 0x008fc600078eb807 */
[----:B------:R4:W-:Y:S04]  /*0770*/  STS [UR8+0x34], R3 ;  /* 0x00003403ff007988 */ /* 0x0009e80008000808 */
[----:B------:R4:W-:Y:S02]  /*0780*/  STS [UR8+0x1c], R2 ;  /* 0x00001c02ff007988 */ /* 0x0009e40008000808 */
.L_x_11:
[----:B------:R-:W-:Y:S05]  /*0790*/  BSYNC.RECONVERGENT B0 ;  /* 0x0000000000007941 */ /* 0x000fea0003800200 */
.L_x_10:
[----:B------:R-:W-:Y:S04]  /*07a0*/  BSSY.RECONVERGENT B1, `(.L_x_12) ;  /* 0x000001a000017945 */ /* 0x000fe80003800200 */
[----:B------:R-:W-:Y:S04]  /*07b0*/  BSSY.RELIABLE B0, `(.L_x_13) ;  /* 0x0000015000007945 */ /* 0x000fe80003800100 */
[----:B------:R-:W-:Y:S05]  /*07c0*/  @P3 BRA `(.L_x_14) ;  /* 0x0000000000203947 */ /* 0x000fea0003800000 */
[----:B--234-:R-:W2:Y:S02]  /*07d0*/  LDS R2, [UR8+0x34] ;  /* 0x00003408ff027984 */ /* 0x01cea40008000800 */
[----:B--2---:R-:W-:-:S05]  /*07e0*/  LOP3.LUT R2, R2, 0x38, RZ, 0xb8, !PT ;  /* 0x0000003802027812 */ /* 0x004fca00078eb8ff */
[----:B------:R2:W-:Y:S01]  /*07f0*/  STS [UR8+0x34], R2 ;  /* 0x00003402ff007988 */ /* 0x0005e20008000808 */
[----:B------:R-:W-:Y:S05]  /*0800*/  @P3 BRA `(.L_x_15) ;  /* 0x0000000000203947 */ /* 0x000fea0003800000 */
[----:B--2---:R-:W2:Y:S01]  /*0810*/  LDS R2, [UR8+0x8] ;  /* 0x00000808ff027984 */ /* 0x004ea20008000800 */
[----:B------:R-:W-:-:S05]  /*0820*/  IMAD.MOV.U32 R3, RZ, RZ, 0x780 ;  /* 0x00000780ff037424 */ /* 0x000fca00078e00ff */
[----:B--2---:R-:W-:-:S05]  /*0830*/  LOP3.LUT R2, R2, 0x300, R3, 0xd8, !PT ;  /* 0x0000030002027812 */ /* 0x004fca00078ed803 */
[----:B------:R5:W-:Y:S02]  /*0840*/  STS [UR8+0x8], R2 ;  /* 0x00000802ff007988 */ /* 0x000be40008000808 */
.L_x_14:
[----:B------:R-:W-:Y:S05]  /*0850*/  @P3 BRA `(.L_x_16) ;  /* 0x0000000000283947 */ /* 0x000fea0003800000 */
[----:B--2345:R-:W2:Y:S02]  /*0860*/  LDS R2, [UR8+0x8] ;  /* 0x00000808ff027984 */ /* 0x03cea40008000800 */
[----:B--2---:R-:W-:-:S05]  /*0870*/  LOP3.LUT R2, R2, 0x1800, RZ, 0xb8, !PT ;  /* 0x0000180002027812 */ /* 0x004fca00078eb8ff */
[----:B------:R3:W-:Y:S02]  /*0880*/  STS [UR8+0x8], R2 ;  /* 0x00000802ff007988 */ /* 0x0007e40008000808 */
.L_x_15:
[----:B------:R-:W-:Y:S05]  /*0890*/  @P3 BREAK.RELIABLE B0 ;  /* 0x0000000000003942 */ /* 0x000fea0003800100 */
[----:B------:R-:W-:Y:S05]  /*08a0*/  @P3 BRA `(.L_x_17) ;  /* 0x0000000000243947 */ /* 0x000fea0003800000 */
[----:B------:R-:W4:Y:S01]  /*08b0*/  LDS R3, [UR8+0x8] ;  /* 0x00000808ff037984 */ /* 0x000f220008000800 */
[----:B--23--:R-:W-:-:S05]  /*08c0*/  IMAD.MOV.U32 R2, RZ, RZ, 0x6000 ;  /* 0x00006000ff027424 */ /* 0x00cfca00078e00ff */
[----:B----4-:R-:W-:-:S04]  /*08d0*/  LOP3.LUT R2, R3, 0x4000, R2, 0xd8, !PT ;  /* 0x0000400003027812 */ /* 0x010fc800078ed802 */
[----:B------:R-:W-:-:S05]  /*08e0*/  LOP3.LUT R2, R2, 0x400000, RZ, 0xb8, !PT ;  /* 0x0040000002027812 */ /* 0x000fca00078eb8ff */
[----:B------:R2:W-:Y:S02]  /*08f0*/  STS [UR8+0x8], R2 ;  /* 0x00000802ff007988 */ /* 0x0005e40008000808 */
.L_x_16:
[----:B------:R-:W-:Y:S05]  /*0900*/  BSYNC.RELIABLE B0 ;  /* 0x0000000000007941 */ /* 0x000fea0003800100 */
.L_x_13:
[----:B--2345:R-:W2:Y:S02]  /*0910*/  @!P3 LDS R2, [UR8+0x8] ;  /* 0x00000808ff02b984 */ /* 0x03cea40008000800 */
[----:B--2---:R-:W-:-:S05]  /*0920*/  @!P3 LOP3.LUT R2, R2, 0x8000, RZ, 0xb8, !PT ;  /* 0x000080000202b812 */ /* 0x004fca00078eb8ff */
[----:B------:R4:W-:Y:S02]  /*0930*/  @!P3 STS [UR8+0x8], R2 ;  /* 0x00000802ff00b988 */ /* 0x0009e40008000808 */
.L_x_17:
[----:B------:R-:W-:Y:S05]  /*0940*/  BSYNC.RECONVERGENT B1 ;  /* 0x0000000000017941 */ /* 0x000fea0003800200 */
.L_x_12:
[----:B------:R-:W-:Y:S05]  /*0950*/  WARPSYNC.ALL ;  /* 0x0000000000007948 */ /* 0x000fea0003800000 */
[----:B------:R-:W-:Y:S01]  /*0960*/  NOP ;  /* 0x0000000000007918 */ /* 0x000fe20000000000 */
[----:B------:R-:W-:Y:S05]  /*0970*/  @P0 BRA `(.L_x_18) ;  /* 0x0000000000300947 */ /* 0x000fea0003800000 */
[----:B--234-:R-:W2:Y:S01]  /*0980*/  S2R R2, SR_LANEID ;  /* 0x0000000000027919 */ /* 0x01cea20000000000 */
[----:B------:R-:W-:Y:S05]  /*0990*/  WARPSYNC.ALL ;  /* 0x0000000000007948 */ /* 0x000fea0003800000 */
[----:B------:R-:W-:Y:S01]  /*09a0*/  NOP ;  /* 0x0000000000007918 */ /* 0x000fe20000000000 */
[----:B--2---:R-:W-:-:S05]  /*09b0*/  IMAD.SHL.U32 R5, R2, 0x4, RZ ;  /* 0x0000000402057824 */ /* 0x004fca00078e00ff */
[----:B------:R-:W2:Y:S01]  /*09c0*/  LDS R7, [R5+UR8] ;  /* 0x0000000805077984 */ /* 0x000ea20008000800 */
[----:B------:R-:W-:-:S05]  /*09d0*/  IADD3 R2, P1, PT, R5, UR24, RZ ;  /* 0x0000001805027c10 */ /* 0x000fca000ff3e0ff */
[----:B------:R-:W-:-:S05]  /*09e0*/  IMAD.X R3, RZ, RZ, UR25, P1 ;  /* 0x00000019ff037e24 */ /* 0x000fca00088e06ff */
[----:B--2---:R5:W2:Y:S01]  /*09f0*/  ATOMG.E.EXCH.STRONG.GPU PT, RZ, [R2], R7 ;  /* 0x0000000702ff73a8 */ /* 0x004aa200041ee100 */
[----:B------:R-:W-:-:S04]  /*0a00*/  DEPBAR {5,4,3,2,1,0} ;  /* 0x0000003f0000791a */ /* 0x000fc80000000000 */
[----:B------:R-:W3:Y:S02]  /*0a10*/  CCTL.E.C.LDCU.IV.DEEP [UR24] ;  /* 0x0000000018007540 */ /* 0x000ee40009c08000 */
[----:B---3--:R5:W-:Y:S01]  /*0a20*/  UTMACCTL.IV [UR24] ;  /* 0x00000000180079b9 */ /* 0x008be20008000000 */
[----:B------:R-:W-:Y:S01]  /*0a30*/  NOP ;  /* 0x0000000000007918 */ /* 0x000fe20000000000 */
.L_x_18:
[----:B------:R-:W-:Y:S05]  /*0a40*/  @P0 BRA `(.L_x_19) ;  /* 0x00000000000c0947 */ /* 0x000fea0003800000 */
[----:B------:R0:W-:Y:S01]  /*0a50*/  UTMACMDFLUSH ;  /* 0x00000000000079b7 */ /* 0x0001e20000000000 */
[----:B------:R-:W-:Y:S05]  /*0a60*/  @P0 BRA `(.L_x_19) ;  /* 0x0000000000040947 */ /* 0x000fea0003800000 */
[----:B------:R-:W-:-:S04]  /*0a70*/  DEPBAR.LE SB0, 0x0 ;  /* 0x000080000000791a */ /* 0x000fc80000000000 */
.L_x_19:
[----:B------:R-:W-:Y:S05]  /*0a80*/  WARPSYNC.ALL ;  /* 0x0000000000007948 */ /* 0x000fea0003800000 */
[----:B------:R-:W-:Y:S01]  /*0a90*/  NOP ;  /* 0x0000000000007918 */ /* 0x000fe20000000000 */
[----:B--2---:R-:W-:Y:S06]  /*0aa0*/  BAR.SYNC.DEFER_BLOCKING 0x0 ;  /* 0x0000000000007b1d */ /* 0x004fec0000010000 */
[----:B------:R-:W-:Y:S02]  /*0ab0*/  BSSY.RECONVERGENT B1, `(.L_x_20) ;  /* 0x000000b000017945 */ /* 0x000fe40003800200 */
[----:B------:R-:W-:Y:S06]  /*0ac0*/  BAR.SYNC.DEFER_BLOCKING 0x0 ;  /* 0x0000000000007b1d */ /* 0x000fec0000010000 */
[----:B------:R2:W-:Y:S01]  /*0ad0*/  @!P0 STS [R10], RZ ;  /* 0x000000ff0a008388 */ /* 0x0005e20000000800 */
[----:B------:R-:W-:Y:S01]  /*0ae0*/  NOP ;  /* 0x0000000000007918 */ /* 0x000fe20000000000 */
[----:B------:R-:W-:Y:S05]  /*0af0*/  @P3 BRA `(.L_x_21) ;  /* 0x0000000000183947 */ /* 0x000fea0003800000 */
[----:B---345:R-:W3:Y:S01]  /*0b00*/  LDS R2, [UR8+0x8] ;  /* 0x00000808ff027984 */ /* 0x038ee20008000800 */
[----:B------:R-:W4:Y:S01]  /*0b10*/  LDC.64 R6, c[0x0][0x388] ;  /* 0x0000e200ff067b82 */ /* 0x000f220000000a00 */
[----:B------:R-:W-:Y:S02]  /*0b20*/  IMAD.MOV.U32 R3, RZ, RZ, 0x70 ;  /* 0x00000070ff037424 */ /* 0x000fe400078e00ff */
[----:B----4-:R4:W-:Y:S03]  /*0b30*/  STS.64 [UR8], R6 ;  /* 0x00000006ff007988 */ /* 0x0109e60008000a08 */
[----:B---3--:R-:W-:-:S05]  /*0b40*/  LOP3.LUT R2, R2, 0x10, R3, 0xd8, !PT ;  /* 0x0000001002027812 */ /* 0x008fca00078ed803 */
[----:B------:R4:W-:Y:S02]  /*0b50*/  STS [UR8+0x8], R2 ;  /* 0x00000802ff007988 */ /* 0x0009e40008000808 */
.L_x_21:
[----:B-----5:R-:W-:Y:S05]  /*0b60*/  BSYNC.RECONVERGENT B1 ;  /* 0x0000000000017941 */ /* 0x020fea0003800200 */
.L_x_20:
[----:B------:R-:W-:Y:S04]  /*0b70*/  BSSY.RECONVERGENT B2, `(.L_x_22) ;  /* 0x000000f000027945 */ /* 0x000fe80003800200 */
[----:B------:R-:W-:Y:S04]  /*0b80*/  BSSY.RELIABLE B1, `(.L_x_23) ;  /* 0x000000c000017945 */ /* 0x000fe80003800100 */
[----:B------:R-:W-:Y:S05]  /*0b90*/  @P3 BRA `(.L_x_24) ;  /* 0x0000000000283947 */ /* 0x000fea0003800000 */
[----:B---34-:R-:W3:Y:S01]  /*0ba0*/  LDS R2, [UR8+0x34] ;  /* 0x00003408ff027984 */ /* 0x018ee20008000800 */
[----:B------:R-:W-:Y:S01]  /*0bb0*/  IMAD.MOV.U32 R3, RZ, RZ, 0x1f000000 ;  /* 0x1f000000ff037424 */ /* 0x000fe200078e00ff */
[----:B------:R-:W-:Y:S05]  /*0bc0*/  @P3 BREAK.RELIABLE B1 ;  /* 0x0000000000013942 */ /* 0x000fea0003800100 */
[----:B---3--:R-:W-:-:S05]  /*0bd0*/  LOP3.LUT R2, R2, 0xff000000, R3, 0xb8, !PT ;  /* 0xff00000002027812 */ /* 0x008fca00078eb803 */
[----:B------:R3:W-:Y:S01]  /*0be0*/  STS [UR8+0x34], R2 ;  /* 0x00003402ff007988 */ /* 0x0007e20008000808 */
[----:B------:R-:W-:Y:S05]  /*0bf0*/  @P3 BRA `(.L_x_25) ;  /* 0x0000000000183947 */ /* 0x000fea0003800000 */
[----:B---3--:R-:W3:Y:S01]  /*0c00*/  LDS R2, [UR8+0x38] ;  /* 0x00003808ff027984 */ /* 0x008ee20008000800 */
[----:B------:R-:W-:-:S05]  /*0c10*/  IMAD.MOV.U32 R3, RZ, RZ, 0x7f ;  /* 0x0000007fff037424 */ /* 0x000fca00078e00ff */
[----:B---3--:R-:W-:-:S05]  /*0c20*/  LOP3.LUT R2, R2, 0xff, R3, 0xb8, !PT ;  /* 0x000000ff02027812 */ /* 0x008fca00078eb803 */
[----:B------:R5:W-:Y:S02]  /*0c30*/  STS [UR8+0x38], R2 ;  /* 0x00003802ff007988 */ /* 0x000be40008000808 */
.L_x_24:
[----:B------:R-:W-:Y:S05]  /*0c40*/  BSYNC.RELIABLE B1 ;  /* 0x0000000000017941 */ /* 0x000fea0003800100 */
.L_x_23:
[----:B------:R2:W-:Y:S02]  /*0c50*/  @!P3 STS [UR8+0x20], R11 ;  /* 0x0000200bff00b988 */ /* 0x0005e40008000808 */
.L_x_25:
[----:B------:R-:W-:Y:S05]  /*0c60*/  BSYNC.RECONVERGENT B2 ;  /* 0x0000000000027941 */ /* 0x000fea0003800200 */
.L_x_22:
[----:B------:R-:W-:Y:S05]  /*0c70*/  WARPSYNC.ALL ;  /* 0x0000000000007948 */ /* 0x000fea0003800000 */
[----:B------:R-:W-:Y:S01]  /*0c80*/  NOP ;  /* 0x0000000000007918 */ /* 0x000fe20000000000 */
[----:B------:R-:W2:Y:S01]  /*0c90*/  LDC R5, c[0x0][0x39c] ;  /* 0x0000e700ff057b82 */ /* 0x000ea20000000800 */
[----:B------:R-:W-:Y:S01]  /*0ca0*/  BSSY.RECONVERGENT B2, `(.L_x_26) ;  /* 0x0000010000027945 */ /* 0x000fe20003800200 */
[----:B--2---:R-:W-:-:S05]  /*0cb0*/  VIADD R5, R5, 0xffffffff ;  /* 0xffffffff05057836 */ /* 0x004fca0000000000 */
[----:B------:R2:W-:Y:S01]  /*0cc0*/  @!P3 STS [UR8+0x24], R5 ;  /* 0x00002405ff00b988 */ /* 0x0005e20008000808 */
[----:B------:R-:W-:Y:S05]  /*0cd0*/  @P3 BRA `(.L_x_27) ;  /* 0x0000000000303947 */ /* 0x000fea0003800000 */
[----:B------:R-:W2:Y:S01]  /*0ce0*/  LDS R3, [UR8+0x34] ;  /* 0x00003408ff037984 */ /* 0x000ea20008000800 */
[----:B----4-:R-:W4:Y:S03]  /*0cf0*/  LDC.64 R6, c[0x0][0x3b0] ;  /* 0x0000ec00ff067b82 */ /* 0x010f260000000a00 */
[----:B---3-5:R-:W3:Y:S01]  /*0d00*/  LDS R2, [UR8+0x1c] ;  /* 0x00001c08ff027984 */ /* 0x028ee20008000800 */
        /* <DEDUP_REMOVED lines=9> */
.L_x_27:
[----:B------:R-:W-:Y:S05]  /*0da0*/  BSYNC.RECONVERGENT B2 ;  /* 0x0000000000027941 */ /* 0x000fea0003800200 */
.L_x_26:
[----:B------:R-:W-:Y:S04]  /*0db0*/  BSSY.RECONVERGENT B3, `(.L_x_28) ;  /* 0x000001a000037945 */ /* 0x000fe80003800200 */
[----:B------:R-:W-:Y:S04]  /*0dc0*/  BSSY.RELIABLE B2, `(.L_x_29) ;  /* 0x0000015000027945 */ /* 0x000fe80003800100 */
[----:B------:R-:W-:Y:S05]  /*0dd0*/  @P3 BRA `(.L_x_30) ;  /* 0x0000000000203947 */ /* 0x000fea0003800000 */
[----:B---345:R-:W3:Y:S02]  /*0de0*/  LDS R2, [UR8+0x34] ;  /* 0x00003408ff027984 */ /* 0x038ee40008000800 */
[----:B---3--:R-:W-:-:S05]  /*0df0*/  LOP3.LUT R2, R2, 0x38, RZ, 0xb8, !PT ;  /* 0x0000003802027812 */ /* 0x008fca00078eb8ff */
[----:B------:R3:W-:Y:S01]  /*0e00*/  STS [UR8+0x34], R2 ;  /* 0x00003402ff007988 */ /* 0x0007e20008000808 */
[----:B------:R-:W-:Y:S05]  /*0e10*/  @P3 BRA `(.L_x_31) ;  /* 0x0000000000203947 */ /* 0x000fea0003800000 */
[----:B---3--:R-:W3:Y:S01]  /*0e20*/  LDS R2, [UR8+0x8] ;  /* 0x00000808ff027984 */ /* 0x008ee20008000800 */
[----:B------:R-:W-:-:S05]  /*0e30*/  IMAD.MOV.U32 R3, RZ, RZ, 0x780 ;  /* 0x00000780ff037424 */ /* 0x000fca00078e00ff */
[----:B---3--:R-:W-:-:S05]  /*0e40*/  LOP3.LUT R2, R2, 0x300, R3, 0xd8, !PT ;  /* 0x0000030002027812 */ /* 0x008fca00078ed803 */
[----:B------:R3:W-:Y:S02]  /*0e50*/  STS [UR8+0x8], R2 ;  /* 0x00000802ff007988 */ /* 0x0007e40008000808 */
.L_x_30:
[----:B------:R-:W-:Y:S05]  /*0e60*/  @P3 BRA `(.L_x_32) ;  /* 0x0000000000283947 */ /* 0x000fea0003800000 */
[----:B---345:R-:W3:Y:S02]  /*0e70*/  LDS R2, [UR8+0x8] ;  /* 0x00000808ff027984 */ /* 0x038ee40008000800 */
[----:B---3--:R-:W-:-:S05]  /*0e80*/  LOP3.LUT R2, R2, 0x1800, RZ, 0xb8, !PT ;  /* 0x0000180002027812 */ /* 0x008fca00078eb8ff */
[----:B------:R4:W-:Y:S02]  /*0e90*/  STS [UR8+0x8], R2 ;  /* 0x00000802ff007988 */ /* 0x0009e40008000808 */
.L_x_31:
[----:B------:R-:W-:Y:S05]  /*0ea0*/  @P3 BREAK.RELIABLE B2 ;  /* 0x0000000000023942 */ /* 0x000fea0003800100 */
[----:B------:R-:W-:Y:S05]  /*0eb0*/  @P3 BRA `(.L_x_33) ;  /* 0x0000000000243947 */ /* 0x000fea0003800000 */
[----:B---34-:R-:W3:Y:S01]  /*0ec0*/  LDS R2, [UR8+0x8] ;  /* 0x00000808ff027984 */ /* 0x018ee20008000800 */
[----:B------:R-:W-:-:S05]  /*0ed0*/  IMAD.MOV.U32 R3, RZ, RZ, 0x6000 ;  /* 0x00006000ff037424 */ /* 0x000fca00078e00ff */
[----:B---3--:R-:W-:-:S04]  /*0ee0*/  LOP3.LUT R2, R2, 0x4000, R3, 0xd8, !PT ;  /* 0x0000400002027812 */ /* 0x008fc800078ed803 */
[----:B------:R-:W-:-:S05]  /*0ef0*/  LOP3.LUT R2, R2, 0x400000, RZ, 0xb8, !PT ;  /* 0x0040000002027812 */ /* 0x000fca00078eb8ff */
[----:B------:R3:W-:Y:S02]  /*0f00*/  STS [UR8+0x8], R2 ;  /* 0x00000802ff007988 */ /* 0x0007e40008000808 */
.L_x_32:
[----:B------:R-:W-:Y:S05]  /*0f10*/  BSYNC.RELIABLE B2 ;  /* 0x0000000000027941 */ /* 0x000fea0003800100 */
.L_x_29:
[----:B---345:R-:W3:Y:S02]  /*0f20*/  @!P3 LDS R2, [UR8+0x8] ;  /* 0x00000808ff02b984 */ /* 0x038ee40008000800 */
[----:B---3--:R-:W-:-:S05]  /*0f30*/  @!P3 LOP3.LUT R2, R2, 0x8000, RZ, 0xb8, !PT ;  /* 0x000080000202b812 */ /* 0x008fca00078eb8ff */
[----:B------:R5:W-:Y:S02]  /*0f40*/  @!P3 STS [UR8+0x8], R2 ;  /* 0x00000802ff00b988 */ /* 0x000be40008000808 */
.L_x_33:
[----:B------:R-:W-:Y:S05]  /*0f50*/  BSYNC.RECONVERGENT B3 ;  /* 0x0000000000037941 */ /* 0x000fea0003800200 */
.L_x_28:
[----:B------:R-:W-:Y:S05]  /*0f60*/  WARPSYNC.ALL ;  /* 0x0000000000007948 */ /* 0x000fea0003800000 */
[----:B------:R-:W-:Y:S01]  /*0f70*/  NOP ;  /* 0x0000000000007918 */ /* 0x000fe20000000000 */
[----:B------:R-:W-:-:S04]  /*0f80*/  UIADD3 UR5, UPT, UPT, UR4, 0x80, URZ ;  /* 0x0000008004057890 */ /* 0x000fc8000fffe0ff */
[----:B------:R-:W-:-:S04]  /*0f90*/  UIADD3 UR26, UP0, UPT, UR5, UR20, URZ ;  /* 0x00000014051a7290 */ /* 0x000fc8000ff1e0ff */
[----:B------:R-:W-:Y:S01]  /*0fa0*/  ULEA.HI.X.SX32 UR27, UR5, UR21, 0x1, UP0 ;  /* 0x00000015051b7291 */ /* 0x000fe200080f0eff */
[----:B------:R-:W-:Y:S11]  /*0fb0*/  @P0 BRA `(.L_x_34) ;  /* 0x0000000000300947 */ /* 0x000ff60003800000 */
[----:B---345:R-:W3:Y:S01]  /*0fc0*/  S2R R2, SR_LANEID ;  /* 0x0000000000027919 */ /* 0x038ee20000000000 */
[----:B------:R-:W-:Y:S05]  /*0fd0*/  WARPSYNC.ALL ;  /* 0x0000000000007948 */ /* 0x000fea0003800000 */
[----:B------:R-:W-:Y:S01]  /*0fe0*/  NOP ;  /* 0x0000000000007918 */ /* 0x000fe20000000000 */
[----:B---3--:R-:W-:-:S05]  /*0ff0*/  IMAD.SHL.U32 R6, R2, 0x4, RZ ;  /* 0x0000000402067824 */ /* 0x008fca00078e00ff */
[----:B------:R-:W3:Y:S01]  /*1000*/  LDS R7, [R6+UR8] ;  /* 0x0000000806077984 */ /* 0x000ee20008000800 */
[----:B------:R-:W-:-:S05]  /*1010*/  IADD3 R2, P1, PT, R6, UR26, RZ ;  /* 0x0000001a06027c10 */ /* 0x000fca000ff3e0ff */
[----:B------:R-:W-:-:S05]  /*1020*/  IMAD.X R3, RZ, RZ, UR27, P1 ;  /* 0x0000001bff037e24 */ /* 0x000fca00088e06ff */
[----:B---3--:R3:W4:Y:S01]  /*1030*/  ATOMG.E.EXCH.STRONG.GPU PT, RZ, [R2], R7 ;  /* 0x0000000702ff73a8 */ /* 0x00872200041ee100 */
[----:B------:R-:W-:-:S04]  /*1040*/  DEPBAR {5,4,3,2,1,0} ;  /* 0x0000003f0000791a */ /* 0x000fc80000000000 */
[----:B------:R-:W5:Y:S02]  /*1050*/  CCTL.E.C.LDCU.IV.DEEP [UR26] ;  /* 0x000000001a007540 */ /* 0x000f640009c08000 */
[----:B-----5:R3:W-:Y:S01]  /*1060*/  UTMACCTL.IV [UR26] ;  /* 0x000000001a0079b9 */ /* 0x0207e20008000000 */
[----:B------:R-:W-:Y:S01]  /*1070*/  NOP ;  /* 0x0000000000007918 */ /* 0x000fe20000000000 */
.L_x_34:
[----:B------:R-:W-:Y:S05]  /*1080*/  @P0 BRA `(.L_x_35) ;  /* 0x00000000000c0947 */ /* 0x000fea0003800000 */
[----:B------:R0:W-:Y:S01]  /*1090*/  UTMACMDFLUSH ;  /* 0x00000000000079b7 */ /* 0x0001e20000000000 */
[----:B------:R-:W-:Y:S05]  /*10a0*/  @P0 BRA `(.L_x_35) ;  /* 0x0000000000040947 */ /* 0x000fea0003800000 */
[----:B------:R-:W-:-:S04]  /*10b0*/  DEPBAR.LE SB0, 0x0 ;  /* 0x000080000000791a */ /* 0x000fc80000000000 */
.L_x_35:
[----:B------:R-:W-:Y:S05]  /*10c0*/  WARPSYNC.ALL ;  /* 0x0000000000007948 */ /* 0x000fea0003800000 */
[----:B------:R-:W-:Y:S01]  /*10d0*/  NOP ;  /* 0x0000000000007918 */ /* 0x000fe20000000000 */
[----:B----4-:R-:W-:Y:S06]  /*10e0*/  BAR.SYNC.DEFER_BLOCKING 0x0 ;  /* 0x0000000000007b1d */ /* 0x010fec0000010000 */
[----:B------:R-:W-:Y:S02]  /*10f0*/  BSSY.RECONVERGENT B3, `(.L_x_36) ;  /* 0x000000b000037945 */ /* 0x000fe40003800200 */
[----:B------:R-:W-:Y:S06]  /*1100*/  BAR.SYNC.DEFER_BLOCKING 0x0 ;  /* 0x0000000000007b1d */ /* 0x000fec0000010000 */
[----:B------:R4:W-:Y:S01]  /*1110*/  @!P0 STS [R10], RZ ;  /* 0x000000ff0a008388 */ /* 0x0009e20000000800 */
[----:B------:R-:W-:Y:S01]  /*1120*/  NOP ;  /* 0x0000000000007918 */ /* 0x000fe20000000000 */
[----:B------:R-:W-:Y:S05]  /*1130*/  @P3 BRA `(.L_x_37) ;  /* 0x0000000000183947 */ /* 0x000fea0003800000 */
[----:B---3-5:R-:W3:Y:S01]  /*1140*/  LDS R2, [UR8+0x8] ;  /* 0x00000808ff027984 */ /* 0x028ee20008000800 */
[----:B------:R-:W5:Y:S01]  /*1150*/  LDC.64 R6, c[0x0][0x390] ;  /* 0x0000e400ff067b82 */ /* 0x000f620000000a00 */
[----:B------:R-:W-:Y:S02]  /*1160*/  IMAD.MOV.U32 R3, RZ, RZ, 0x70 ;  /* 0x00000070ff037424 */ /* 0x000fe400078e00ff */
[----:B-----5:R5:W-:Y:S03]  /*1170*/  STS.64 [UR8], R6 ;  /* 0x00000006ff007988 */ /* 0x020be60008000a08 */
[----:B---3--:R-:W-:-:S05]  /*1180*/  LOP3.LUT R2, R2, 0x10, R3, 0xd8, !PT ;  /* 0x0000001002027812 */ /* 0x008fca00078ed803 */
[----:B------:R5:W-:Y:S02]  /*1190*/  STS [UR8+0x8], R2 ;  /* 0x00000802ff007988 */ /* 0x000be40008000808 */
.L_x_37:
[----:B---3--:R-:W-:Y:S05]  /*11a0*/  BSYNC.RECONVERGENT B3 ;  /* 0x0000000000037941 */ /* 0x008fea0003800200 */
.L_x_36:
[----:B------:R-:W-:Y:S04]  /*11b0*/  BSSY.RECONVERGENT B4, `(.L_x_38) ;  /* 0x0000011000047945 */ /* 0x000fe80003800200 */
[----:B------:R-:W-:Y:S04]  /*11c0*/  BSSY.RELIABLE B3, `(.L_x_39) ;  /* 0x000000e000037945 */ /* 0x000fe80003800100 */
[----:B------:R-:W-:Y:S05]  /*11d0*/  @P3 BRA `(.L_x_40) ;  /* 0x0000000000243947 */ /* 0x000fea0003800000 */
[----:B-----5:R-:W3:Y:S01]  /*11e0*/  LDS R2, [UR8+0x34] ;  /* 0x00003408ff027984 */ /* 0x020ee20008000800 */
[----:B------:R-:W-:-:S05]  /*11f0*/  IMAD.MOV.U32 R3, RZ, RZ, 0x3f000000 ;  /* 0x3f000000ff037424 */ /* 0x000fca00078e00ff */
[----:B---3--:R-:W-:-:S05]  /*1200*/  LOP3.LUT R2, R2, 0xff000000, R3, 0xb8, !PT ;  /* 0xff00000002027812 */ /* 0x008fca00078eb803 */
[----:B------:R3:W-:Y:S01]  /*1210*/  STS [UR8+0x34], R2 ;  /* 0x00003402ff007988 */ /* 0x0007e20008000808 */
[----:B------:R-:W-:Y:S05]  /*1220*/  @P3 BRA `(.L_x_41) ;  /* 0x00000000001c3947 */ /* 0x000fea0003800000 */
[----:B---3--:R-:W3:Y:S01]  /*1230*/  LDS R2, [UR8+0x38] ;  /* 0x00003808ff027984 */ /* 0x008ee20008000800 */
[----:B------:R-:W-:-:S05]  /*1240*/  IMAD.MOV.U32 R3, RZ, RZ, 0x7f ;  /* 0x0000007fff037424 */ /* 0x000fca00078e00ff */
[----:B---3--:R-:W-:-:S05]  /*1250*/  LOP3.LUT R2, R2, 0xff, R3, 0xb8, !PT ;  /* 0x000000ff02027812 */ /* 0x008fca00078eb803 */
[----:B------:R3:W-:Y:S02]  /*1260*/  STS [UR8+0x38], R2 ;  /* 0x00003802ff007988 */ /* 0x0007e40008000808 */
.L_x_40:
[----:B------:R-:W-:Y:S05]  /*1270*/  @P3 BREAK.RELIABLE B3 ;  /* 0x0000000000033942 */ /* 0x000fea0003800100 */
[----:B------:R-:W-:Y:S05]  /*1280*/  @P3 BRA `(.L_x_42) ;  /* 0x00000000000c3947 */ /* 0x000fea0003800000 */
[----:B------:R2:W-:Y:S02]  /*1290*/  STS [UR8+0x20], R5 ;  /* 0x00002005ff007988 */ /* 0x0005e40008000808 */
.L_x_41:
[----:B------:R-:W-:Y:S05]  /*12a0*/  BSYNC.RELIABLE B3 ;  /* 0x0000000000037941 */ /* 0x000fea0003800100 */
.L_x_39:
[----:B------:R2:W-:Y:S02]  /*12b0*/  @!P3 STS [UR8+0x24], R4 ;  /* 0x00002404ff00b988 */ /* 0x0005e40008000808 */
.L_x_42:
[----:B------:R-:W-:Y:S05]  /*12c0*/  BSYNC.RECONVERGENT B4 ;  /* 0x0000000000047941 */ /* 0x000fea0003800200 */
.L_x_38:
[----:B------:R-:W-:Y:S05]  /*12d0*/  WARPSYNC.ALL ;  /* 0x0000000000007948 */ /* 0x000fea0003800000 */
[----:B------:R-:W-:Y:S01]  /*12e0*/  NOP ;  /* 0x0000000000007918 */ /* 0x000fe20000000000 */
[----:B------:R-:W-:Y:S04]  /*12f0*/  BSSY.RECONVERGENT B4, `(.L_x_43) ;  /* 0x000000e000047945 */ /* 0x000fe80003800200 */
[----:B------:R-:W-:Y:S05]  /*1300*/  @P3 BRA `(.L_x_44) ;  /* 0x0000000000303947 */ /* 0x000fea0003800000 */
[----:B------:R-:W2:Y:S02]  /*1310*/  LDS R3, [UR8+0x34] ;  /* 0x00003408ff037984 */ /* 0x000ea40008000800 */
[----:B--2---:R-:W2:Y:S02]  /*1320*/  LDC.64 R4, c[0x0][0x3b8] ;  /* 0x0000ee00ff047b82 */ /* 0x004ea40000000a00 */
[----:B---3-5:R-:W3:Y:S01]  /*1330*/  LDS R2, [UR8+0x1c] ;  /* 0x00001c08ff027984 */ /* 0x028ee20008000800 */
[C---:B--2---:R-:W-:Y:S01]  /*1340*/  SHF.L.U64.HI R5, R4.reuse, 0x1, R5 ;  /* 0x0000000104057819 */ /* 0x044fe20000010205 */
[----:B------:R-:W-:-:S03]  /*1350*/  IMAD.SHL.U32 R4, R4, 0x2, RZ ;  /* 0x0000000204047824 */ /* 0x000fc600078e00ff */
[--C-:B------:R-:W-:Y:S02]  /*1360*/  SHF.R.U32.HI R7, RZ, 0x4, R5.reuse ;  /* 0x00000004ff077819 */ /* 0x100fe40000011605 */
[----:B------:R-:W-:-:S05]  /*1370*/  SHF.R.U64 R4, R4, 0x4, R5 ;  /* 0x0000000404047819 */ /* 0x000fca0000001205 */
[----:B------:R2:W-:Y:S01]  /*1380*/  STS [UR8+0xc], R4 ;  /* 0x00000c04ff007988 */ /* 0x0005e20008000808 */
[----:B------:R-:W-:Y:S02]  /*1390*/  LOP3.LUT R3, R3, 0x7, RZ, 0xb8, !PT ;  /* 0x0000000703037812 */ /* 0x000fe400078eb8ff */
[----:B---3--:R-:W-:-:S03]  /*13a0*/  LOP3.LUT R2, R2, 0xf, R7, 0xb8, !PT ;  /* 0x0000000f02027812 */ /* 0x008fc600078eb807 */
[----:B------:R2:W-:Y:S04]  /*13b0*/  STS [UR8+0x34], R3 ;  /* 0x00003403ff007988 */ /* 0x0005e80008000808 */
[----:B------:R2:W-:Y:S02]  /*13c0*/  STS [UR8+0x1c], R2 ;  /* 0x00001c02ff007988 */ /* 0x0005e40008000808 */
.L_x_44:
[----:B------:R-:W-:Y:S05]  /*13d0*/  BSYNC.RECONVERGENT B4 ;  /* 0x0000000000047941 */ /* 0x000fea0003800200 */
.L_x_43:
[----:B------:R-:W-:Y:S04]  /*13e0*/  BSSY.RECONVERGENT B5, `(.L_x_45) ;  /* 0x000001a000057945 */ /* 0x000fe80003800200 */
[----:B------:R-:W-:Y:S04]  /*13f0*/  BSSY.RELIABLE B4, `(.L_x_46) ;  /* 0x0000015000047945 */ /* 0x000fe80003800100 */
[----:B------:R-:W-:Y:S05]  /*1400*/  @P3 BRA `(.L_x_47) ;  /* 0x0000000000203947 */ /* 0x000fea0003800000 */
[----:B--23-5:R-:W2:Y:S02]  /*1410*/  LDS R2, [UR8+0x34] ;  /* 0x00003408ff027984 */ /* 0x02cea40008000800 */
[----:B--2---:R-:W-:-:S05]  /*1420*/  LOP3.LUT R2, R2, 0x38, RZ, 0xb8, !PT ;  /* 0x0000003802027812 */ /* 0x004fca00078eb8ff */
[----:B------:R2:W-:Y:S01]  /*1430*/  STS [UR8+0x34], R2 ;  /* 0x00003402ff007988 */ /* 0x0005e20008000808 */
[----:B------:R-:W-:Y:S05]  /*1440*/  @P3 BRA `(.L_x_48) ;  /* 0x0000000000203947 */ /* 0x000fea0003800000 */
[----:B--2---:R-:W2:Y:S01]  /*1450*/  LDS R2, [UR8+0x8] ;  /* 0x00000808ff027984 */ /* 0x004ea20008000800 */
[----:B------:R-:W-:-:S05]  /*1460*/  IMAD.MOV.U32 R3, RZ, RZ, 0x780 ;  /* 0x00000780ff037424 */ /* 0x000fca00078e00ff */
[----:B--2---:R-:W-:-:S05]  /*1470*/  LOP3.LUT R2, R2, 0x300, R3, 0xd8, !PT ;  /* 0x0000030002027812 */ /* 0x004fca00078ed803 */
[----:B------:R2:W-:Y:S02]  /*1480*/  STS [UR8+0x8], R2 ;  /* 0x00000802ff007988 */ /* 0x0005e40008000808 */
.L_x_47:
[----:B------:R-:W-:Y:S05]  /*1490*/  @P3 BRA `(.L_x_49) ;  /* 0x0000000000283947 */ /* 0x000fea0003800000 */
[----:B--23-5:R-:W2:Y:S02]  /*14a0*/  LDS R2, [UR8+0x8] ;  /* 0x00000808ff027984 */ /* 0x02cea40008000800 */
[----:B--2---:R-:W-:-:S05]  /*14b0*/  LOP3.LUT R2, R2, 0x1800, RZ, 0xb8, !PT ;  /* 0x0000180002027812 */ /* 0x004fca00078eb8ff */
[----:B------:R3:W-:Y:S02]  /*14c0*/  STS [UR8+0x8], R2 ;  /* 0x00000802ff007988 */ /* 0x0007e40008000808 */
.L_x_48:
[----:B------:R-:W-:Y:S05]  /*14d0*/  @P3 BREAK.RELIABLE B4 ;  /* 0x0000000000043942 */ /* 0x000fea0003800100 */
[----:B------:R-:W-:Y:S05]  /*14e0*/  @P3 BRA `(.L_x_50) ;  /* 0x0000000000243947 */ /* 0x000fea0003800000 */
[----:B--23--:R-:W2:Y:S01]  /*14f0*/  LDS R2, [UR8+0x8] ;  /* 0x00000808ff027984 */ /* 0x00cea20008000800 */
[----:B------:R-:W-:-:S05]  /*1500*/  IMAD.MOV.U32 R3, RZ, RZ, 0x6000 ;  /* 0x00006000ff037424 */ /* 0x000fca00078e00ff */
[----:B--2---:R-:W-:-:S04]  /*1510*/  LOP3.LUT R2, R2, 0x6000, R3, 0xd8, !PT ;  /* 0x0000600002027812 */ /* 0x004fc800078ed803 */
[----:B------:R-:W-:-:S05]  /*1520*/  LOP3.LUT R2, R2, 0x400000, RZ, 0xb8, !PT ;  /* 0x0040000002027812 */ /* 0x000fca00078eb8ff */
[----:B------:R2:W-:Y:S02]  /*1530*/  STS [UR8+0x8], R2 ;  /* 0x00000802ff007988 */ /* 0x0005e40008000808 */
.L_x_49:
[----:B------:R-:W-:Y:S05]  /*1540*/  BSYNC.RELIABLE B4 ;  /* 0x0000000000047941 */ /* 0x000fea0003800100 */
.L_x_46:
[----:B--23-5:R-:W2:Y:S02]  /*1550*/  @!P3 LDS R2, [UR8+0x8] ;  /* 0x00000808ff02b984 */ /* 0x02cea40008000800 */
[----:B--2---:R-:W-:-:S05]  /*1560*/  @!P3 LOP3.LUT R2, R2, 0x8000, RZ, 0xb8, !PT ;  /* 0x000080000202b812 */ /* 0x004fca00078eb8ff */
[----:B------:R5:W-:Y:S02]  /*1570*/  @!P3 STS [UR8+0x8], R2 ;  /* 0x00000802ff00b988 */ /* 0x000be40008000808 */
.L_x_50:
[----:B------:R-:W-:Y:S05]  /*1580*/  BSYNC.RECONVERGENT B5 ;  /* 0x0000000000057941 */ /* 0x000fea0003800200 */
.L_x_45:
[----:B------:R-:W-:Y:S05]  /*1590*/  WARPSYNC.ALL ;  /* 0x0000000000007948 */ /* 0x000fea0003800000 */
[----:B------:R-:W-:Y:S01]  /*15a0*/  NOP ;  /* 0x0000000000007918 */ /* 0x000fe20000000000 */
[----:B------:R-:W-:-:S04]  /*15b0*/  UIADD3 UR4, UPT, UPT, UR4, 0x100, URZ ;  /* 0x0000010004047890 */ /* 0x000fc8000fffe0ff */
[----:B------:R-:W-:-:S04]  /*15c0*/  UIADD3 UR20, UP0, UPT, UR4, UR20, URZ ;  /* 0x0000001404147290 */ /* 0x000fc8000ff1e0ff */
[----:B------:R-:W-:Y:S01]  /*15d0*/  ULEA.HI.X.SX32 UR21, UR4, UR21, 0x1, UP0 ;  /* 0x0000001504157291 */ /* 0x000fe200080f0eff */
[----:B------:R-:W-:Y:S11]  /*15e0*/  @P0 BRA `(.L_x_51) ;  /* 0x0000000000300947 */ /* 0x000ff60003800000 */
[----:B--23-5:R-:W2:Y:S01]  /*15f0*/  S2R R2, SR_LANEID ;  /* 0x0000000000027919 */ /* 0x02cea20000000000 */
[----:B------:R-:W-:Y:S05]  /*1600*/  WARPSYNC.ALL ;  /* 0x0000000000007948 */ /* 0x000fea0003800000 */
[----:B------:R-:W-:Y:S01]  /*1610*/  NOP ;  /* 0x0000000000007918 */ /* 0x000fe20000000000 */
[----:B--2---:R-:W-:-:S05]  /*1620*/  IMAD.SHL.U32 R4, R2, 0x4, RZ ;  /* 0x0000000402047824 */ /* 0x004fca00078e00ff */
[----:B------:R-:W2:Y:S01]  /*1630*/  LDS R5, [R4+UR8] ;  /* 0x0000000804057984 */ /* 0x000ea20008000800 */
[----:B------:R-:W-:-:S05]  /*1640*/  IADD3 R2, P1, PT, R4, UR20, RZ ;  /* 0x0000001404027c10 */ /* 0x000fca000ff3e0ff */
[----:B------:R-:W-:-:S05]  /*1650*/  IMAD.X R3, RZ, RZ, UR21, P1 ;  /* 0x00000015ff037e24 */ /* 0x000fca00088e06ff */
[----:B--2---:R2:W3:Y:S01]  /*1660*/  ATOMG.E.EXCH.STRONG.GPU PT, RZ, [R2], R5 ;  /* 0x0000000502ff73a8 */ /* 0x0044e200041ee100 */
[----:B------:R-:W-:-:S04]  /*1670*/  DEPBAR {5,4,3,2,1,0} ;  /* 0x0000003f0000791a */ /* 0x000fc80000000000 */
[----:B------:R-:W5:Y:S02]  /*1680*/  CCTL.E.C.LDCU.IV.DEEP [UR20] ;  /* 0x0000000014007540 */ /* 0x000f640009c08000 */
[----:B-----5:R2:W-:Y:S01]  /*1690*/  UTMACCTL.IV [UR20] ;  /* 0x00000000140079b9 */ /* 0x0205e20008000000 */
[----:B------:R-:W-:Y:S01]  /*16a0*/  NOP ;  /* 0x0000000000007918 */ /* 0x000fe20000000000 */
.L_x_51:
[----:B------:R-:W-:Y:S05]  /*16b0*/  @P0 BRA `(.L_x_52) ;  /* 0x00000000000c0947 */ /* 0x000fea0003800000 */
[----:B------:R0:W-:Y:S01]  /*16c0*/  UTMACMDFLUSH ;  /* 0x00000000000079b7 */ /* 0x0001e20000000000 */
[----:B------:R-:W-:Y:S05]  /*16d0*/  @P0 BRA `(.L_x_52) ;  /* 0x0000000000040947 */ /* 0x000fea0003800000 */
[----:B------:R-:W-:-:S04]  /*16e0*/  DEPBAR.LE SB0, 0x0 ;  /* 0x000080000000791a */ /* 0x000fc80000000000 */
.L_x_52:
[----:B------:R-:W-:Y:S05]  /*16f0*/  WARPSYNC.ALL ;  /* 0x0000000000007948 */ /* 0x000fea0003800000 */
[----:B------:R-:W-:Y:S01]  /*1700*/  NOP ;  /* 0x0000000000007918 */ /* 0x000fe20000000000 */
[----:B---3--:R-:W-:Y:S01]  /*1710*/  BAR.SYNC.DEFER_BLOCKING 0x0 ;  /* 0x0000000000007b1d */ /* 0x008fe20000010000 */
[----:B--2--5:R-:W-:Y:S01]  /*1720*/  SHF.R.U32.HI R2, RZ, 0x5, R0 ;  /* 0x00000005ff027819 */ /* 0x024fe20000011600 */
[----:B------:R-:W-:-:S03]  /*1730*/  USHF.L.U32 UR15, UR15, 0x7, URZ ;  /* 0x000000070f0f7899 */ /* 0x000fc600080006ff */
[----:B------:R-:W-:Y:S01]  /*1740*/  R2UR UR22, R2 ;  /* 0x00000000021672ca */ /* 0x000fe200000e0000 */
[----:B------:R-:W-:Y:S01]  /*1750*/  VOTEU.ALL UP0, P3 ;  /* 0x0000000000ff7886 */ /* 0x000fe20001800000 */
[----:B------:R-:W-:Y:S01]  /*1760*/  UMOV UR4, 0x1 ;  /* 0x0000000100047882 */ /* 0x000fe20000000000 */
[----:B------:R-:W-:Y:S01]  /*1770*/  VOTEU.ALL UP1, P3 ;  /* 0x0000000000ff7886 */ /* 0x000fe20001820000 */
[----:B------:R-:W-:Y:S02]  /*1780*/  BSSY.RECONVERGENT B5, `(.L_x_53) ;  /* 0x0000018000057945 */ /* 0x000fe40003800200 */
[----:B------:R-:W-:-:S04]  /*1790*/  @!UP0 UIADD3 UR10, UPT, UPT, -UR4, 0x100000, URZ ;  /* 0x00100000040a8890 */ /* 0x000fc8000fffe1ff */
[----:B------:R-:W-:Y:S02]  /*17a0*/  @!UP0 USHF.L.U32 UR11, UR10, 0xb, URZ ;  /* 0x0000000b0a0b8899 */ /* 0x000fe400080006ff */
[----:B------:R-:W-:Y:S02]  /*17b0*/  @!UP0 USHF.L.U32 UR10, UR10, 0x1, URZ ;  /* 0x000000010a0a8899 */ /* 0x000fe400080006ff */
[----:B------:R-:W-:-:S04]  /*17c0*/  @!UP0 UIADD3 UR4, UPT, UPT, -UR4, 0x100000, URZ ;  /* 0x0010000004048890 */ /* 0x000fc8000fffe1ff */
[----:B------:R-:W-:Y:S02]  /*17d0*/  @!UP0 USHF.L.U32 UR5, UR4, 0xb, URZ ;  /* 0x0000000b04058899 */ /* 0x000fe400080006ff */
[----:B------:R-:W-:Y:S01]  /*17e0*/  @!UP0 USHF.L.U32 UR4, UR4, 0x1, URZ ;  /* 0x0000000104048899 */ /* 0x000fe200080006ff */
[----:B------:R-:W-:Y:S01]  /*17f0*/  VOTEU.ALL UP0, P3 ;  /* 0x0000000000ff7886 */ /* 0x000fe20001800000 */
[----:B------:R-:W2:Y:S04]  /*1800*/  FENCE.VIEW.ASYNC.S ;  /* 0x00000000000073c6 */ /* 0x000ea80000000000 */
[----:B--2---:R2:W3:Y:S06]  /*1810*/  @!UP0 SYNCS.EXCH.64 URZ, [UR8+0xc000], UR10 ;  /* 0x00c0000a08ff85b2 */ /* 0x0044ec0008000100 */
[----:B------:R2:W3:Y:S02]  /*1820*/  @!UP1 SYNCS.EXCH.64 URZ, [UR8+0xc020], UR4 ;  /* 0x00c0200408ff95b2 */ /* 0x0004e40008000100 */
[----:B---3--:R-:W-:Y:S06]  /*1830*/  BAR.SYNC.DEFER_BLOCKING 0x0 ;  /* 0x0000000000007b1d */ /* 0x008fec0000010000 */
[----:B------:R-:W-:Y:S05]  /*1840*/  @P3 BRA `(.L_x_54) ;  /* 0x00000000002c3947 */ /* 0x000fea0003800000 */
[----:B--2---:R-:W-:Y:S02]  /*1850*/  UMOV UR4, 0x1 ;  /* 0x0000000100047882 */ /* 0x004fe40000000000 */
[----:B------:R-:W-:-:S04]  /*1860*/  UIADD3 UR10, UPT, UPT, -UR4, 0x100000, URZ ;  /* 0x00100000040a7890 */ /* 0x000fc8000fffe1ff */
[----:B------:R-:W-:Y:S02]  /*1870*/  USHF.L.U32 UR11, UR10, 0xb, URZ ;  /* 0x0000000b0a0b7899 */ /* 0x000fe400080006ff */
[----:B------:R-:W-:Y:S02]  /*1880*/  USHF.L.U32 UR10, UR10, 0x1, URZ ;  /* 0x000000010a0a7899 */ /* 0x000fe400080006ff */
[----:B------:R-:W-:-:S04]  /*1890*/  UIADD3 UR4, UPT, UPT, -UR4, 0x100000, URZ ;  /* 0x0010000004047890 */ /* 0x000fc8000fffe1ff */
[----:B------:R-:W-:Y:S02]  /*18a0*/  USHF.L.U32 UR5, UR4, 0xb, URZ ;  /* 0x0000000b04057899 */ /* 0x000fe400080006ff */
[----:B------:R-:W-:Y:S01]  /*18b0*/  USHF.L.U32 UR4, UR4, 0x1, URZ ;  /* 0x0000000104047899 */ /* 0x000fe200080006ff */
[----:B------:R-:W2:Y:S03]  /*18c0*/  FENCE.VIEW.ASYNC.S ;  /* 0x00000000000073c6 */ /* 0x000ea60000000000 */
[----:B--2---:R3:W5:Y:S08]  /*18d0*/  SYNCS.EXCH.64 URZ, [UR8+0xc008], UR10 ;  /* 0x00c0080a08ff75b2 */ /* 0x0047700008000100 */
[----:B------:R3:W2:Y:S02]  /*18e0*/  SYNCS.EXCH.64 URZ, [UR8+0xc028], UR4 ;  /* 0x00c0280408ff75b2 */ /* 0x0006a40008000100 */
[----:B---3--:R-:W-:Y:S01]  /*18f0*/  NOP ;  /* 0x0000000000007918 */ /* 0x008fe20000000000 */
.L_x_54:
[----:B--2---:R-:W-:Y:S05]  /*1900*/  BSYNC.RECONVERGENT B5 ;  /* 0x0000000000057941 */ /* 0x004fea0003800200 */
.L_x_53:
[----:B-----5:R-:W-:Y:S01]  /*1910*/  BAR.SYNC.DEFER_BLOCKING 0x0 ;  /* 0x0000000000007b1d */ /* 0x020fe20000010000 */
[----:B------:R-:W-:Y:S01]  /*1920*/  UIADD3 UR12, UPT, UPT, UR8, 0xc020, URZ ;  /* 0x0000c020080c7890 */ /* 0x000fe2000fffe0ff */
[----:B------:R-:W-:Y:S01]  /*1930*/  ISETP.GE.AND P0, PT, R12, 0x1, PT ;  /* 0x000000010c00780c */ /* 0x000fe20003f06270 */
[----:B------:R-:W-:-:S03]  /*1940*/  USHF.L.U32 UR19, UR7, 0x7, URZ ;  /* 0x0000000707137899 */ /* 0x000fc600080006ff */
[----:B------:R-:W-:Y:S04]  /*1950*/  BSSY.RECONVERGENT B5, `(.L_x_55) ;  /* 0x000000d000057945 */ /* 0x000fe80003800200 */
[----:B------:R-:W-:Y:S05]  /*1960*/  @P3 BRA `(.L_x_56) ;  /* 0x00000000002c3947 */ /* 0x000fea0003800000 */
[----:B------:R-:W-:Y:S02]  /*1970*/  UMOV UR4, 0x1 ;  /* 0x0000000100047882 */ /* 0x000fe40000000000 */
[----:B------:R-:W-:-:S04]  /*1980*/  UIADD3 UR10, UPT, UPT, -UR4, 0x100000, URZ ;  /* 0x00100000040a7890 */ /* 0x000fc8000fffe1ff */
[----:B------:R-:W-:Y:S02]  /*1990*/  USHF.L.U32 UR11, UR10, 0xb, URZ ;  /* 0x0000000b0a0b7899 */ /* 0x000fe400080006ff */
[----:B------:R-:W-:Y:S02]  /*19a0*/  USHF.L.U32 UR10, UR10, 0x1, URZ ;  /* 0x000000010a0a7899 */ /* 0x000fe400080006ff */
[----:B------:R-:W-:-:S04]  /*19b0*/  UIADD3 UR4, UPT, UPT, -UR4, 0x100000, URZ ;  /* 0x0010000004047890 */ /* 0x000fc8000fffe1ff */
[----:B------:R-:W-:Y:S02]  /*19c0*/  USHF.L.U32 UR5, UR4, 0xb, URZ ;  /* 0x0000000b04057899 */ /* 0x000fe400080006ff */
[----:B------:R-:W-:Y:S01]  /*19d0*/  USHF.L.U32 UR4, UR4, 0x1, URZ ;  /* 0x0000000104047899 */ /* 0x000fe200080006ff */
[----:B------:R-:W2:Y:S03]  /*19e0*/  FENCE.VIEW.ASYNC.S ;  /* 0x00000000000073c6 */ /* 0x000ea60000000000 */
[----:B--2---:R2:W3:Y:S08]  /*19f0*/  SYNCS.EXCH.64 URZ, [UR8+0xc010], UR10 ;  /* 0x00c0100a08ff75b2 */ /* 0x0044f00008000100 */
[----:B------:R2:W5:Y:S01]  /*1a00*/  SYNCS.EXCH.64 URZ, [UR8+0xc030], UR4 ;  /* 0x00c0300408ff75b2 */ /* 0x0005620008000100 */
[----:B------:R-:W-:Y:S01]  /*1a10*/  NOP ;  /* 0x0000000000007918 */ /* 0x000fe20000000000 */
.L_x_56:
[----:B--2---:R-:W-:Y:S05]  /*1a20*/  BSYNC.RECONVERGENT B5 ;  /* 0x0000000000057941 */ /* 0x004fea0003800200 */
.L_x_55:
[----:B------:R-:W-:Y:S05]  /*1a30*/  @!P0 BRA `(.L_x_57) ;  /* 0x0000000800148947 */ /* 0x000fea0003800000 */
[----:B---3-5:R-:W-:Y:S01]  /*1a40*/  BAR.SYNC.DEFER_BLOCKING 0x0 ;  /* 0x0000000000007b1d */ /* 0x028fe20000010000 */
[----:B------:R-:W-:Y:S01]  /*1a50*/  @!P3 IMAD.MOV.U32 R2, RZ, RZ, 0x4000 ;  /* 0x00004000ff02b424 */ /* 0x000fe200078e00ff */
[----:B------:R-:W-:Y:S02]  /*1a60*/  ELECT P1, URZ, PT ;  /* 0x0000000000ff782f */ /* 0x000fe40003820000 */
[----:B------:R-:W-:Y:S02]  /*1a70*/  ELECT P0, URZ, PT ;  /* 0x0000000000ff782f */ /* 0x000fe40003800000 */
[C---:B------:R-:W-:Y:S01]  /*1a80*/  ISETP.LT.U32.AND P1, PT, R132.reuse, 0x20, P1 ;  /* 0x000000208400780c */ /* 0x040fe20000f21070 */
[----:B------:R-:W-:Y:S01]  /*1a90*/  UMOV UR11, UR19 ;  /* 0x00000013000b7c82 */ /* 0x000fe20008000000 */
[----:B------:R-:W-:Y:S01]  /*1aa0*/  ISETP.LT.U32.AND P0, PT, R132, 0x20, P0 ;  /* 0x000000208400780c */ /* 0x000fe20000701070 */
[----:B------:R-:W-:Y:S01]  /*1ab0*/  UIADD3 UR4, UPT, UPT, UR8, 0x6000, URZ ;  /* 0x0000600008047890 */ /* 0x000fe2000fffe0ff */
[----:B------:R-:W-:-:S09]  /*1ac0*/  UMOV UR7, UR15 ;  /* 0x0000000f00077c82 */ /* 0x000fd20008000000 */
[----:B------:R-:W-:Y:S01]  /*1ad0*/  VOTEU.ANY UP0, P1 ;  /* 0x0000000000ff7886 */ /* 0x000fe20000800100 */
[----:B------:R-:W-:Y:S01]  /*1ae0*/  VOTEU.ANY UP2, P1 ;  /* 0x0000000000ff7886 */ /* 0x000fe20000840100 */
[----:B------:R-:W-:Y:S01]  /*1af0*/  VOTEU.ANY UP1, P0 ;  /* 0x0000000000ff7886 */ /* 0x000fe20000020100 */
[----:B------:R-:W-:Y:S01]  /*1b00*/  VOTEU.ANY UP3, P0 ;  /* 0x0000000000ff7886 */ /* 0x000fe20000060100 */
[----:B------:R2:W-:Y:S01]  /*1b10*/  @!P3 SYNCS.ARRIVE.TRANS64 RZ, [UR8+0xc000], R2 ;  /* 0x00c00002ffffb9a7 */ /* 0x0005e20008000008 */
[----:B------:R3:W-:Y:S06]  /*1b20*/  MEMBAR.ALL.CTA ;  /* 0x0000000000007992 */ /* 0x0007ec0000008000 */
[----:B---3--:R-:W3:Y:S01]  /*1b30*/  FENCE.VIEW.ASYNC.S ;  /* 0x00000000000073c6 */ /* 0x008ee20000000000 */
[----:B------:R-:W-:Y:S01]  /*1b40*/  @UP0 UIADD3 UR9, UPT, UPT, UR8, 0xc000, URZ ;  /* 0x0000c00008090890 */ /* 0x000fe2000fffe0ff */
[----:B------:R-:W-:Y:S01]  /*1b50*/  @UP0 UMOV UR10, URZ ;  /* 0x000000ff000a0c82 */ /* 0x000fe20008000000 */
[----:B------:R-:W-:Y:S01]  /*1b60*/  @UP1 UIADD3 UR5, UPT, UPT, UR8, 0xc000, URZ ;  /* 0x0000c00008051890 */ /* 0x000fe2000fffe0ff */
[----:B------:R-:W-:Y:S01]  /*1b70*/  @UP1 UMOV UR6, URZ ;  /* 0x000000ff00061c82 */ /* 0x000fe20008000000 */
[----:B------:R-:W-:Y:S01]  /*1b80*/  UISETP.NE.U32.AND UP0, UPT, UR22, URZ, UPT ;  /* 0x000000ff1600728c */ /* 0x000fe2000bf05070 */
[----:B---3--:R-:W-:Y:S06]  /*1b90*/  BAR.SYNC.DEFER_BLOCKING 0x0 ;  /* 0x0000000000007b1d */ /* 0x008fec0000010000 */
[----:B------:R2:W-:Y:S02]  /*1ba0*/  @UP2 UTMALDG.2D [UR8], [UR24] ;  /* 0x00000008180025b4 */ /* 0x0005e40008008000 */
[----:B------:R-:W-:Y:S06]  /*1bb0*/  BAR.SYNC.DEFER_BLOCKING 0x0 ;  /* 0x0000000000007b1d */ /* 0x000fec0000010000 */
[----:B------:R2:W-:Y:S02]  /*1bc0*/  @UP3 UTMALDG.2D [UR4], [UR26] ;  /* 0x000000041a0035b4 */ /* 0x0005e40008008000 */
[----:B------:R-:W-:Y:S06]  /*1bd0*/  BAR.SYNC.DEFER_BLOCKING 0x0 ;  /* 0x0000000000007b1d */ /* 0x000fec0000010000 */
[----:B------:R-:W3:Y:S02]  /*1be0*/  SYNCS.PHASECHK.TRANS64.TRYWAIT P0, [UR8+0xc000], RZ ;  /* 0x00c000ffff0075a7 */ /* 0x000ee40008001108 */
[----:B--23--:R-:W-:Y:S05]  /*1bf0*/  @!P0 BRA `(.L_x_58) ;  /* 0x0000001000588947 */ /* 0x00cfea0003800000 */
.L_x_74:
[----:B------:R-:W-:Y:S05]  /*1c00*/  BRA.U UP0, `(.L_x_59) ;  /* 0x00000001004c7547 */ /* 0x000fea000b800000 */
[----:B------:R-:W-:Y:S02]  /*1c10*/  USHF.R.U32.HI UR5, URZ, 0x4, UR8 ;  /* 0x00000004ff057899 */ /* 0x000fe40008011608 */
[----:B------:R-:W-:Y:S02]  /*1c20*/  USHF.R.U32.HI UR6, URZ, 0x4, UR4 ;  /* 0x00000004ff067899 */ /* 0x000fe40008011604 */
[----:B------:R-:W-:Y:S02]  /*1c30*/  USGXT.U32 UR4, UR5, 0xe ;  /* 0x0000000e0504789a */ /* 0x000fe40008000000 */
[----:B------:R-:W-:Y:S01]  /*1c40*/  USGXT.U32 UR6, UR6, 0xe ;  /* 0x0000000e0606789a */ /* 0x000fe20008000000 */
[----:B------:R-:W-:Y:S01]  /*1c50*/  UMOV UR10, 0xfffffffe ;  /* 0xfffffffe000a7882 */ /* 0x000fe20000000000 */
[----:B------:R-:W-:Y:S01]  /*1c60*/  UMOV UR11, 0x7fffbfdf ;  /* 0x7fffbfdf000b7882 */ /* 0x000fe20000000000 */
[----:B------:R-:W-:Y:S01]  /*1c70*/  UMOV UR5, URZ ;  /* 0x000000ff00057c82 */ /* 0x000fe20008000000 */
[----:B------:R-:W-:Y:S01]  /*1c80*/  UMOV UR7, URZ ;  /* 0x000000ff00077c82 */ /* 0x000fe20008000000 */
[----:B------:R-:W-:-:S02]  /*1c90*/  UIADD3.64 UR16, UPT, UPT, UR4, -UR10, URZ ;  /* 0x8000000a04107297 */ /* 0x000fc4000fffe0ff */
[----:B------:R-:W-:Y:S01]  /*1ca0*/  UIADD3.64 UR10, UPT, UPT, UR6, -UR10, URZ ;  /* 0x8000000a060a7297 */ /* 0x000fe2000fffe0ff */
[----:B------:R-:W-:Y:S01]  /*1cb0*/  UMOV UR28, 0x0 ;  /* 0x00000000001c7882 */ /* 0x000fe20000000000 */
[----:B------:R-:W-:Y:S01]  /*1cc0*/  UMOV UR29, 0x8200010 ;  /* 0x08200010001d7882 */ /* 0x000fe20000000000 */
[----:B------:R-:W-:Y:S01]  /*1cd0*/  UMOV UR5, 0x80004020 ;  /* 0x8000402000057882 */ /* 0x000fe20000000000 */
[----:B------:R-:W-:Y:S01]  /*1ce0*/  UMOV UR7, 0x80004020 ;  /* 0x8000402000077882 */ /* 0x000fe20000000000 */
[----:B------:R-:W-:Y:S01]  /*1cf0*/  UMOV UR30, 0x0 ;  /* 0x00000000001e7882 */ /* 0x000fe20000000000 */
[----:B------:R-:W-:Y:S01]  /*1d00*/  UMOV UR31, 0x8200010 ;  /* 0x08200010001f7882 */ /* 0x000fe20000000000 */
[----:B------:R2:W-:Y:S02]  /*1d10*/  UTCHMMA gdesc[UR4], gdesc[UR6], tmem[UR23], tmem[UR28], idesc[UR29], !UPT ;  /* 0x00ff1c06040075ea */ /* 0x0005e4000f800017 */
[----:B------:R2:W-:Y:S01]  /*1d20*/  UTCHMMA gdesc[UR16], gdesc[UR10], tmem[UR23], tmem[UR30], idesc[UR31], UPT ;  /* 0x00ff1e0a100075ea */ /* 0x0005e2000b800017 */
[----:B------:R-:W-:-:S02]  /*1d30*/  NOP ;  /* 0x0000000000007918 */ /* 0x000fc40000000000 */
.L_x_59:
[----:B------:R-:W-:Y:S01]  /*1d40*/  ELECT P0, URZ, PT ;  /* 0x0000000000ff782f */ /* 0x000fe20003800000 */
[----:B--2---:R-:W-:Y:S01]  /*1d50*/  UMOV UR4, UR12 ;  /* 0x0000000c00047c82 */ /* 0x004fe20008000000 */
[----:B------:R-:W-:Y:S02]  /*1d60*/  UMOV UR5, URZ ;  /* 0x000000ff00057c82 */ /* 0x000fe40008000000 */
[----:B------:R-:W-:-:S13]  /*1d70*/  ISETP.LT.U32.AND P0, PT, R132, 0x20, P0 ;  /* 0x000000208400780c */ /* 0x000fda0000701070 */
[----:B------:R-:W-:Y:S01]  /*1d80*/  VOTEU.ANY UP0, P0 ;  /* 0x0000000000ff7886 */ /* 0x000fe20000000100 */
[----:B------:R-:W-:Y:S01]  /*1d90*/  VOTEU.ANY UP1, P0 ;  /* 0x0000000000ff7886 */ /* 0x000fe20000020100 */
[----:B------:R-:W-:-:S03]  /*1da0*/  ISETP.GE.U32.AND P0, PT, R12, 0x21, PT ;  /* 0x000000210c00780c */ /* 0x000fc60003f06070 */
[----:B------:R-:W-:Y:S02]  /*1db0*/  @UP0 UMOV UR4, UR4 ;  /* 0x0000000400040c82 */ /* 0x000fe40008000000 */
[----:B------:R2:W-:Y:S01]  /*1dc0*/  @UP1 UTCBAR [UR4], URZ ;  /* 0x000000ff040013e9 */ /* 0x0005e200080000ff */
[----:B------:R-:W-:Y:S06]  /*1dd0*/  BAR.SYNC.DEFER_BLOCKING 0x0 ;  /* 0x0000000000007b1d */ /* 0x000fec0000010000 */
[----:B------:R-:W3:Y:S02]  /*1de0*/  SYNCS.PHASECHK.TRANS64.TRYWAIT P1, [UR8+0xc020], RZ ;  /* 0x00c020ffff0075a7 */ /* 0x000ee40008021108 */
[----:B--23--:R-:W-:Y:S05]  /*1df0*/  @!P1 BRA `(.L_x_60) ;  /* 0x0000000c00e49947 */ /* 0x00cfea0003800000 */
.L_x_75:
[----:B------:R-:W-:Y:S01]  /*1e00*/  UMOV UR4, URZ ;  /* 0x000000ff00047c82 */ /* 0x000fe20008000000 */
[----:B------:R-:W-:Y:S05]  /*1e10*/  @!P0 BRA `(.L_x_57) ;  /* 0x00000004001c8947 */ /* 0x000fea0003800000 */
[----:B------:R-:W2:Y:S01]  /*1e20*/  LDCU UR29, c[0x0][0x3a0] ;  /* 0x00007400ff1d77ac */ /* 0x000ea20008000800 */
[----:B------:R-:W-:Y:S01]  /*1e30*/  UMOV UR9, 0x1 ;  /* 0x0000000100097882 */ /* 0x000fe20000000000 */
[----:B------:R-:W-:-:S05]  /*1e40*/  UMOV UR18, 0x20 ;  /* 0x0000002000127882 */ /* 0x000fca0000000000 */
.L_x_64:
[----:B------:R-:W-:Y:S01]  /*1e50*/  BAR.SYNC.DEFER_BLOCKING 0x0 ;  /* 0x0000000000007b1d */ /* 0x000fe20000010000 */
[----:B------:R-:W-:Y:S01]  /*1e60*/  ULEA UR28, UR9, UR8, 0x3 ;  /* 0x00000008091c7291 */ /* 0x000fe2000f8e18ff */
[----:B------:R-:W-:Y:S01]  /*1e70*/  @!P3 IMAD.MOV.U32 R2, RZ, RZ, 0x4000 ;  /* 0x00004000ff02b424 */ /* 0x000fe200078e00ff */
[----:B------:R-:W-:Y:S01]  /*1e80*/  ELECT P1, URZ, PT ;  /* 0x0000000000ff782f */ /* 0x000fe20003820000 */
[----:B------:R-:W-:-:S03]  /*1e90*/  ULEA UR16, UR9, UR8, 0xd ;  /* 0x0000000809107291 */ /* 0x000fc6000f8e68ff */
[----:B------:R-:W-:Y:S02]  /*1ea0*/  ISETP.LT.U32.AND P1, PT, R132, 0x20, P1 ;  /* 0x000000208400780c */ /* 0x000fe40000f21070 */
[----:B------:R-:W-:Y:S01]  /*1eb0*/  ELECT P0, URZ, PT ;  /* 0x0000000000ff782f */ /* 0x000fe20003800000 */
[----:B------:R-:W-:-:S03]  /*1ec0*/  UIADD3 UR12, UPT, UPT, UR16, 0x6000, URZ ;  /* 0x00006000100c7890 */ /* 0x000fc6000fffe0ff */
[----:B------:R-:W-:Y:S01]  /*1ed0*/  ISETP.LT.U32.AND P0, PT, R132, 0x20, P0 ;  /* 0x000000208400780c */ /* 0x000fe20000701070 */
[----:B------:R-:W-:Y:S01]  /*1ee0*/  UMOV UR14, UR18 ;  /* 0x00000012000e7c82 */ /* 0x000fe20008000000 */
[----:B------:R-:W-:-:S05]  /*1ef0*/  USHF.L.U32 UR5, UR4, 0x1f, URZ ;  /* 0x0000001f04057899 */ /* 0x000fca00080006ff */
[----:B------:R-:W-:Y:S01]  /*1f00*/  VOTEU.ANY UP0, P1 ;  /* 0x0000000000ff7886 */ /* 0x000fe20000800100 */
[----:B------:R3:W-:Y:S01]  /*1f10*/  @!P3 SYNCS.ARRIVE.TRANS64 RZ, [UR28+0xc000], R2 ;  /* 0x00c00002ffffb9a7 */ /* 0x0007e2000800001c */
[----:B------:R5:W-:Y:S06]  /*1f20*/  MEMBAR.ALL.CTA ;  /* 0x0000000000007992 */ /* 0x000bec0000008000 */
[----:B-----5:R-:W5:Y:S01]  /*1f30*/  FENCE.VIEW.ASYNC.S ;  /* 0x00000000000073c6 */ /* 0x020f620000000000 */
[----:B------:R-:W-:Y:S01]  /*1f40*/  @UP0 UIADD3 UR17, UPT, UPT, UR28, 0xc000, URZ ;  /* 0x0000c0001c110890 */ /* 0x000fe2000fffe0ff */
[----:B-----5:R-:W-:Y:S01]  /*1f50*/  VOTEU.ANY UP0, P1 ;  /* 0x0000000000ff7886 */ /* 0x020fe20000800100 */
[----:B------:R-:W-:Y:S01]  /*1f60*/  VOTEU.ANY UP1, P0 ;  /* 0x0000000000ff7886 */ /* 0x000fe20000020100 */
[----:B---3--:R-:W-:-:S04]  /*1f70*/  IMAD.U32 R2, RZ, RZ, UR5 ;  /* 0x00000005ff027e24 */ /* 0x008fc8000f8e00ff */
[----:B------:R-:W-:Y:S01]  /*1f80*/  @UP1 UIADD3 UR13, UPT, UPT, UR28, 0xc000, URZ ;  /* 0x0000c0001c0d1890 */ /* 0x000fe2000fffe0ff */
[----:B------:R-:W-:Y:S01]  /*1f90*/  VOTEU.ANY UP1, P0 ;  /* 0x0000000000ff7886 */ /* 0x000fe20000020100 */
[----:B------:R-:W-:Y:S06]  /*1fa0*/  BAR.SYNC.DEFER_BLOCKING 0x0 ;  /* 0x0000000000007b1d */ /* 0x000fec0000010000 */
[----:B------:R3:W-:Y:S01]  /*1fb0*/  @UP0 UTMALDG.2D [UR16], [UR24] ;  /* 0x00000010180005b4 */ /* 0x0007e20008008000 */
[----:B------:R-:W-:Y:S01]  /*1fc0*/  UISETP.NE.U32.AND UP0, UPT, UR22, URZ, UPT ;  /* 0x000000ff1600728c */ /* 0x000fe2000bf05070 */
[----:B------:R-:W-:Y:S06]  /*1fd0*/  BAR.SYNC.DEFER_BLOCKING 0x0 ;  /* 0x0000000000007b1d */ /* 0x000fec0000010000 */
[----:B------:R3:W-:Y:S02]  /*1fe0*/  @UP1 UTMALDG.2D [UR12], [UR26] ;  /* 0x0000000c1a0015b4 */ /* 0x0007e40008008000 */
[----:B------:R-:W-:Y:S06]  /*1ff0*/  BAR.SYNC.DEFER_BLOCKING 0x0 ;  /* 0x0000000000007b1d */ /* 0x000fec0000010000 */
[----:B------:R-:W5:Y:S02]  /*2000*/  SYNCS.PHASECHK.TRANS64.TRYWAIT P0, [UR28+0xc000], R2 ;  /* 0x00c00002ff0075a7 */ /* 0x000f64000800111c */
[----:B---3-5:R-:W-:Y:S05]  /*2010*/  @!P0 BRA `(.L_x_61) ;  /* 0x0000000c00688947 */ /* 0x028fea0003800000 */
.L_x_76:
[----:B------:R-:W-:Y:S05]  /*2020*/  BRA.U UP0, `(.L_x_62) ;  /* 0x00000001004c7547 */ /* 0x000fea000b800000 */
[----:B------:R-:W-:Y:S02]  /*2030*/  USHF.R.U32.HI UR10, URZ, 0x4, UR16 ;  /* 0x00000004ff0a7899 */ /* 0x000fe40008011610 */
[----:B------:R-:W-:Y:S02]  /*2040*/  USHF.R.U32.HI UR12, URZ, 0x4, UR12 ;  /* 0x00000004ff0c7899 */ /* 0x000fe4000801160c */
[----:B------:R-:W-:Y:S02]  /*2050*/  USGXT.U32 UR10, UR10, 0xe ;  /* 0x0000000e0a0a789a */ /* 0x000fe40008000000 */
[----:B------:R-:W-:Y:S02]  /*2060*/  USGXT.U32 UR12, UR12, 0xe ;  /* 0x0000000e0c0c789a */ /* 0x000fe40008000000 */
[----:B------:R-:W-:Y:S02]  /*2070*/  UIADD3 UR16, UP0, UPT, UR10, 0x2, URZ ;  /* 0x000000020a107890 */ /* 0x000fe4000ff1e0ff */
[----:B------:R-:W-:Y:S01]  /*2080*/  UIADD3 UR30, UP1, UPT, UR12, 0x2, URZ ;  /* 0x000000020c1e7890 */ /* 0x000fe2000ff3e0ff */
[----:B------:R-:W-:Y:S01]  /*2090*/  UMOV UR5, URZ ;  /* 0x000000ff00057c82 */ /* 0x000fe20008000000 */
[----:B------:R-:W-:Y:S01]  /*20a0*/  UMOV UR6, URZ ;  /* 0x000000ff00067c82 */ /* 0x000fe20008000000 */
[----:B------:R-:W-:-:S02]  /*20b0*/  UIADD3.X UR17, UPT, UPT, UR5, -0x7fffbfe0, URZ, UP0, !UPT ;  /* 0x8000402005117890 */ /* 0x000fc400087fe4ff */
[----:B------:R-:W-:Y:S01]  /*20c0*/  UIADD3.X UR31, UPT, UPT, UR6, -0x7fffbfe0, URZ, UP1, !UPT ;  /* 0x80004020061f7890 */ /* 0x000fe20008ffe4ff */
[----:B------:R-:W-:Y:S01]  /*20d0*/  UMOV UR32, 0x0 ;  /* 0x0000000000207882 */ /* 0x000fe20000000000 */
[----:B------:R-:W-:Y:S01]  /*20e0*/  UMOV UR33, 0x8200010 ;  /* 0x0820001000217882 */ /* 0x000fe20000000000 */
[----:B------:R-:W-:Y:S01]  /*20f0*/  UMOV UR11, 0x80004020 ;  /* 0x80004020000b7882 */ /* 0x000fe20000000000 */
[----:B------:R-:W-:Y:S01]  /*2100*/  UMOV UR13, 0x80004020 ;  /* 0x80004020000d7882 */ /* 0x000fe20000000000 */
[----:B------:R-:W-:Y:S01]  /*2110*/  UMOV UR6, 0x0 ;  /* 0x0000000000067882 */ /* 0x000fe20000000000 */
[----:B------:R-:W-:Y:S01]  /*2120*/  UMOV UR7, 0x8200010 ;  /* 0x0820001000077882 */ /* 0x000fe20000000000 */
[----:B------:R3:W-:Y:S02]  /*2130*/  UTCHMMA gdesc[UR10], gdesc[UR12], tmem[UR23], tmem[UR32], idesc[UR33], UPT ;  /* 0x00ff200c0a0075ea */ /* 0x0007e4000b800017 */
[----:B------:R3:W-:Y:S01]  /*2140*/  UTCHMMA gdesc[UR16], gdesc[UR30], tmem[UR23], tmem[UR6], idesc[UR7], UPT ;  /* 0x00ff061e100075ea */ /* 0x0007e2000b800017 */
[----:B------:R-:W-:-:S02]  /*2150*/  NOP ;  /* 0x0000000000007918 */ /* 0x000fc40000000000 */
.L_x_62:
[----:B------:R-:W-:Y:S01]  /*2160*/  ELECT P0, URZ, PT ;  /* 0x0000000000ff782f */ /* 0x000fe20003800000 */
[----:B---3--:R-:W-:-:S03]  /*2170*/  UIADD3 UR6, UPT, UPT, UR28, 0xc020, URZ ;  /* 0x0000c0201c067890 */ /* 0x008fc6000fffe0ff */
[----:B------:R-:W-:Y:S01]  /*2180*/  ISETP.LT.U32.AND P0, PT, R132, 0x20, P0 ;  /* 0x000000208400780c */ /* 0x000fe20000701070 */
[----:B------:R-:W-:-:S12]  /*2190*/  UMOV UR7, URZ ;  /* 0x000000ff00077c82 */ /* 0x000fd80008000000 */
[----:B------:R-:W-:Y:S01]  /*21a0*/  VOTEU.ANY UP0, P0 ;  /* 0x0000000000ff7886 */ /* 0x000fe20000000100 */
[----:B------:R-:W-:-:S04]  /*21b0*/  VOTEU.ANY UP1, P0 ;  /* 0x0000000000ff7886 */ /* 0x000fc80000020100 */
[----:B------:R-:W-:Y:S02]  /*21c0*/  @UP0 UMOV UR6, UR6 ;  /* 0x0000000600060c82 */ /* 0x000fe40008000000 */
[----:B------:R3:W-:Y:S01]  /*21d0*/  @UP1 UTCBAR [UR6], URZ ;  /* 0x000000ff060013e9 */ /* 0x0007e200080000ff */
[----:B------:R-:W-:Y:S06]  /*21e0*/  BAR.SYNC.DEFER_BLOCKING 0x0 ;  /* 0x0000000000007b1d */ /* 0x000fec0000010000 */
[----:B------:R-:W5:Y:S02]  /*21f0*/  SYNCS.PHASECHK.TRANS64.TRYWAIT P0, [UR28+0xc020], R2 ;  /* 0x00c02002ff0075a7 */ /* 0x000f64000800111c */
[----:B---3-5:R-:W-:Y:S05]  /*2200*/  @!P0 BRA `(.L_x_63) ;  /* 0x0000000800f88947 */ /* 0x028fea0003800000 */
.L_x_77:
[----:B------:R-:W-:Y:S02]  /*2210*/  UIADD3 UR9, UPT, UPT, UR9, 0x1, URZ ;  /* 0x0000000109097890 */ /* 0x000fe4000fffe0ff */
[----:B------:R-:W-:Y:S02]  /*2220*/  UIADD3 UR18, UPT, UPT, UR18, 0x20, URZ ;  /* 0x0000002012127890 */ /* 0x000fe4000fffe0ff */
[----:B------:R-:W-:-:S04]  /*2230*/  UISETP.NE.U32.AND UP0, UPT, UR9, 0x3, UPT ;  /* 0x000000030900788c */ /* 0x000fc8000bf05070 */
[----:B------:R-:W-:Y:S02]  /*2240*/  USEL UR5, URZ, 0x1, UP0 ;  /* 0x00000001ff057887 */ /* 0x000fe40008000000 */
[----:B------:R-:W-:Y:S02]  /*2250*/  USEL UR9, UR9, URZ, UP0 ;  /* 0x000000ff09097287 */ /* 0x000fe40008000000 */
[----:B--2---:R-:W-:Y:S02]  /*2260*/  UISETP.GE.AND UP0, UPT, UR18, UR29, UPT ;  /* 0x0000001d1200728c */ /* 0x004fe4000bf06270 */
[----:B------:R-:W-:-:S07]  /*2270*/  ULOP3.LUT UR4, UR4, UR5, URZ, 0x3c, !UPT ;  /* 0x0000000504047292 */ /* 0x000fce000f8e3cff */
[----:B------:R-:W-:Y:S05]  /*2280*/  BRA.U !UP0, `(.L_x_64) ;  /* 0xfffffff908f07547 */ /* 0x000fea000b83ffff */
.L_x_57:
[----:B---3-5:R-:W-:Y:S06]  /*2290*/  BAR.SYNC.DEFER_BLOCKING 0x0 ;  /* 0x0000000000007b1d */ /* 0x028fec0000010000 */
[----:B------:R-:W-:Y:S04]  /*22a0*/  BSSY.RECONVERGENT B5, `(.L_x_65) ;  /* 0x0000004000057945 */ /* 0x000fe80003800200 */
[----:B------:R-:W-:Y:S05]  /*22b0*/  @P3 BRA `(.L_x_66) ;  /* 0x0000000000083947 */ /* 0x000fea0003800000 */
[----:B------:R-:W2:Y:S02]  /*22c0*/  SYNCS.CCTL.IV [UR8+0xc000] ;  /* 0x00c00000ff0079b1 */ /* 0x000ea40008000008 */
[----:B--2---:R-:W2:Y:S02]  /*22d0*/  SYNCS.CCTL.IV [UR8+0xc020] ;  /* 0x00c02000ff0079b1 */ /* 0x004ea40008000008 */
.L_x_66:
[----:B------:R-:W-:Y:S05]  /*22e0*/  BSYNC.RECONVERGENT B5 ;  /* 0x0000000000057941 */ /* 0x000fea0003800200 */
.L_x_65:
[----:B--2---:R-:W-:Y:S06]  /*22f0*/  BAR.SYNC.DEFER_BLOCKING 0x0 ;  /* 0x0000000000007b1d */ /* 0x004fec0000010000 */
[----:B------:R-:W-:Y:S04]  /*2300*/  BSSY.RECONVERGENT B5, `(.L_x_67) ;  /* 0x0000004000057945 */ /* 0x000fe80003800200 */
[----:B------:R-:W-:Y:S05]  /*2310*/  @P3 BRA `(.L_x_68) ;  /* 0x0000000000083947 */ /* 0x000fea0003800000 */
[----:B------:R-:W2:Y:S02]  /*2320*/  SYNCS.CCTL.IV [UR8+0xc008] ;  /* 0x00c00800ff0079b1 */ /* 0x000ea40008000008 */
[----:B--2---:R-:W2:Y:S02]  /*2330*/  SYNCS.CCTL.IV [UR8+0xc028] ;  /* 0x00c02800ff0079b1 */ /* 0x004ea40008000008 */
.L_x_68:
[----:B------:R-:W-:Y:S05]  /*2340*/  BSYNC.RECONVERGENT B5 ;  /* 0x0000000000057941 */ /* 0x000fea0003800200 */
.L_x_67:
[----:B--2---:R-:W-:Y:S06]  /*2350*/  BAR.SYNC.DEFER_BLOCKING 0x0 ;  /* 0x0000000000007b1d */ /* 0x004fec0000010000 */
[----:B------:R-:W-:Y:S04]  /*2360*/  BSSY.RECONVERGENT B5, `(.L_x_69) ;  /* 0x0000004000057945 */ /* 0x000fe80003800200 */
[----:B------:R-:W-:Y:S05]  /*2370*/  @P3 BRA `(.L_x_70) ;  /* 0x0000000000083947 */ /* 0x000fea0003800000 */
[----:B------:R-:W2:Y:S02]  /*2380*/  SYNCS.CCTL.IV [UR8+0xc010] ;  /* 0x00c01000ff0079b1 */ /* 0x000ea40008000008 */
[----:B--2---:R-:W2:Y:S02]  /*2390*/  SYNCS.CCTL.IV [UR8+0xc030] ;  /* 0x00c03000ff0079b1 */ /* 0x004ea40008000008 */
.L_x_70:
[----:B------:R-:W-:Y:S05]  /*23a0*/  BSYNC.RECONVERGENT B5 ;  /* 0x0000000000057941 */ /* 0x000fea0003800200 */
.L_x_69:
[----:B------:R-:W-:Y:S01]  /*23b0*/  USHF.L.U32 UR4, UR22, 0x15, URZ ;  /* 0x0000001516047899 */ /* 0x000fe200080006ff */
[C---:B------:R-:W-:Y:S01]  /*23c0*/  IMAD.SHL.U32 R2, R0.reuse, 0x80, RZ ;  /* 0x0000008000027824 */ /* 0x040fe200078e00ff */
[----:B------:R-:W-:Y:S01]  /*23d0*/  ELECT P0, URZ, PT ;  /* 0x0000000000ff782f */ /* 0x000fe20003800000 */
[----:B------:R-:W-:Y:S01]  /*23e0*/  IMAD.SHL.U32 R3, R0, 0x10, RZ ;  /* 0x0000001000037824 */ /* 0x000fe200078e00ff */
[----:B------:R-:W-:Y:S02]  /*23f0*/  ULOP3.LUT UR4, UR4, 0x600000, URZ, 0xc0, !UPT ;  /* 0x0060000004047892 */ /* 0x000fe4000f8ec0ff */
[----:B------:R-:W-:Y:S01]  /*2400*/  LOP3.LUT R0, R2, 0x3f80, RZ, 0xc0, !PT ;  /* 0x00003f8002007812 */ /* 0x000fe200078ec0ff */
[----:B------:R-:W-:Y:S01]  /*2410*/  ULOP3.LUT UR22, UR22, 0x1, URZ, 0xc0, !UPT ;  /* 0x0000000116167892 */ /* 0x000fe2000f8ec0ff */
[----:B------:R-:W-:Y:S01]  /*2420*/  ISETP.LT.U32.AND P0, PT, R132, 0x40, P0 ;  /* 0x000000408400780c */ /* 0x000fe20000701070 */
[----:B------:R-:W-:Y:S01]  /*2430*/  UIADD3 UR4, UPT, UPT, UR23, UR4, URZ ;  /* 0x0000000417047290 */ /* 0x000fe2000fffe0ff */
[----:B------:R-:W-:Y:S01]  /*2440*/  LOP3.LUT R0, R0, 0x70, R3, 0xf8, !PT ;  /* 0x0000007000007812 */ /* 0x000fe200078ef803 */
[----:B------:R-:W-:Y:S01]  /*2450*/  ULEA UR5, UR22, UR15, 0x6 ;  /* 0x0000000f16057291 */ /* 0x000fe2000f8e30ff */
[----:B------:R-:W-:-:S02]  /*2460*/  UMOV UR6, UR19 ;  /* 0x0000001300067c82 */ /* 0x000fc40008000000 */
[C---:B------:R-:W-:Y:S02]  /*2470*/  LOP3.LUT R2, R0.reuse, 0x10, RZ, 0x3c, !PT ;  /* 0x0000001000027812 */ /* 0x040fe400078e3cff */
[----:B------:R-:W-:Y:S02]  /*2480*/  LOP3.LUT R3, R0, 0x20, RZ, 0x3c, !PT ;  /* 0x0000002000037812 */ /* 0x000fe400078e3cff */
[----:B----4-:R-:W3:Y:S01]  /*2490*/  LDTM.x128 R4, tmem[UR4] ;  /* 0x00000004000479ee */ /* 0x010ee200083c0000 */
[----:B------:R-:W-:Y:S01]  /*24a0*/  NOP ;  /* 0x0000000000007918 */ /* 0x000fe20000000000 */
[----:B------:R-:W-:Y:S01]  /*24b0*/  ULEA UR4, UR22, UR8, 0xe ;  /* 0x0000000816047291 */ /* 0x000fe2000f8e70ff */
[----:B---3--:R-:W-:Y:S01]  /*24c0*/  VOTEU.ANY UP1, P0 ;  /* 0x0000000000ff7886 */ /* 0x008fe20000020100 */
[----:B------:R-:W-:Y:S01]  /*24d0*/  VOTEU.ANY UP0, P0 ;  /* 0x0000000000ff7886 */ /* 0x000fe20000000100 */
[----:B------:R-:W-:Y:S02]  /*24e0*/  F2FP.F16.F32.PACK_AB R4, R5, R4 ;  /* 0x000000040504723e */ /* 0x000fe400000000ff */
[----:B------:R-:W-:-:S02]  /*24f0*/  F2FP.F16.F32.PACK_AB R68, R69, R68 ;  /* 0x000000444544723e */ /* 0x000fc400000000ff */
[----:B------:R-:W-:Y:S02]  /*2500*/  F2FP.F16.F32.PACK_AB R5, R7, R6 ;  /* 0x000000060705723e */ /* 0x000fe400000000ff */
[----:B------:R-:W-:Y:S02]  /*2510*/  F2FP.F16.F32.PACK_AB R12, R13, R12 ;  /* 0x0000000c0d0c723e */ /* 0x000fe400000000ff */
[----:B------:R-:W-:Y:S02]  /*2520*/  F2FP.F16.F32.PACK_AB R69, R71, R70 ;  /* 0x000000464745723e */ /* 0x000fe400000000ff */
[----:B------:R-:W-:Y:S02]  /*2530*/  F2FP.F16.F32.PACK_AB R76, R77, R76 ;  /* 0x0000004c4d4c723e */ /* 0x000fe400000000ff */
[----:B------:R-:W-:Y:S02]  /*2540*/  F2FP.F16.F32.PACK_AB R6, R9, R8 ;  /* 0x000000080906723e */ /* 0x000fe400000000ff */
[----:B------:R-:W-:-:S02]  /*2550*/  F2FP.F16.F32.PACK_AB R7, R11, R10 ;  /* 0x0000000a0b07723e */ /* 0x000fc400000000ff */
[----:B------:R-:W-:Y:S02]  /*2560*/  F2FP.F16.F32.PACK_AB R13, R15, R14 ;  /* 0x0000000e0f0d723e */ /* 0x000fe400000000ff */
[----:B------:R-:W-:Y:S01]  /*2570*/  F2FP.F16.F32.PACK_AB R20, R21, R20 ;  /* 0x000000141514723e */ /* 0x000fe200000000ff */
[----:B--2---:R2:W-:Y:S01]  /*2580*/  STS.128 [R0+UR8], R4 ;  /* 0x0000000400007988 */ /* 0x0045e20008000c08 */
[----:B------:R-:W-:Y:S02]  /*2590*/  F2FP.F16.F32.PACK_AB R70, R73, R72 ;  /* 0x000000484946723e */ /* 0x000fe400000000ff */
[----:B------:R-:W-:Y:S02]  /*25a0*/  F2FP.F16.F32.PACK_AB R71, R75, R74 ;  /* 0x0000004a4b47723e */ /* 0x000fe400000000ff */
[----:B------:R-:W-:Y:S02]  /*25b0*/  F2FP.F16.F32.PACK_AB R77, R79, R78 ;  /* 0x0000004e4f4d723e */ /* 0x000fe400000000ff */
[----:B------:R-:W-:Y:S01]  /*25c0*/  F2FP.F16.F32.PACK_AB R84, R85, R84 ;  /* 0x000000545554723e */ /* 0x000fe200000000ff */
[----:B------:R3:W-:Y:S01]  /*25d0*/  STS.128 [R0+UR8+0x4000], R68 ;  /* 0x0040004400007988 */ /* 0x0007e20008000c08 */
[----:B------:R-:W-:-:S02]  /*25e0*/  F2FP.F16.F32.PACK_AB R14, R17, R16 ;  /* 0x00000010110e723e */ /* 0x000fc400000000ff */
[----:B------:R-:W-:Y:S02]  /*25f0*/  F2FP.F16.F32.PACK_AB R15, R19, R18 ;  /* 0x00000012130f723e */ /* 0x000fe400000000ff */
[----:B------:R-:W-:Y:S02]  /*2600*/  F2FP.F16.F32.PACK_AB R21, R23, R22 ;  /* 0x000000161715723e */ /* 0x000fe400000000ff */
[----:B------:R-:W-:Y:S01]  /*2610*/  F2FP.F16.F32.PACK_AB R28, R29, R28 ;  /* 0x0000001c1d1c723e */ /* 0x000fe200000000ff */
[----:B------:R4:W-:Y:S01]  /*2620*/  STS.128 [R2+UR8], R12 ;  /* 0x0000000c02007988 */ /* 0x0009e20008000c08 */
[----:B------:R-:W-:Y:S02]  /*2630*/  F2FP.F16.F32.PACK_AB R78, R81, R80 ;  /* 0x00000050514e723e */ /* 0x000fe400000000ff */
[----:B------:R-:W-:Y:S02]  /*2640*/  F2FP.F16.F32.PACK_AB R79, R83, R82 ;  /* 0x00000052534f723e */ /* 0x000fe400000000ff */
[----:B------:R-:W-:-:S02]  /*2650*/  F2FP.F16.F32.PACK_AB R85, R87, R86 ;  /* 0x000000565755723e */ /* 0x000fc400000000ff */
[----:B------:R-:W-:Y:S01]  /*2660*/  F2FP.F16.F32.PACK_AB R92, R93, R92 ;  /* 0x0000005c5d5c723e */ /* 0x000fe200000000ff */
[----:B------:R4:W-:Y:S01]  /*2670*/  STS.128 [R2+UR8+0x4000], R76 ;  /* 0x0040004c02007988 */ /* 0x0009e20008000c08 */
[----:B------:R-:W-:Y:S02]  /*2680*/  F2FP.F16.F32.PACK_AB R22, R25, R24 ;  /* 0x000000181916723e */ /* 0x000fe400000000ff */
[----:B------:R-:W-:Y:S02]  /*2690*/  F2FP.F16.F32.PACK_AB R23, R27, R26 ;  /* 0x0000001a1b17723e */ /* 0x000fe400000000ff */
[----:B------:R-:W-:Y:S02]  /*26a0*/  F2FP.F16.F32.PACK_AB R29, R31, R30 ;  /* 0x0000001e1f1d723e */ /* 0x000fe400000000ff */
[----:B------:R-:W-:Y:S01]  /*26b0*/  F2FP.F16.F32.PACK_AB R36, R37, R36 ;  /* 0x000000242524723e */ /* 0x000fe200000000ff */
[----:B------:R4:W-:Y:S01]  /*26c0*/  STS.128 [R3+UR8], R20 ;  /* 0x0000001403007988 */ /* 0x0009e20008000c08 */
[----:B------:R-:W-:-:S02]  /*26d0*/  F2FP.F16.F32.PACK_AB R86, R89, R88 ;  /* 0x000000585956723e */ /* 0x000fc400000000ff */
[----:B------:R-:W-:Y:S02]  /*26e0*/  F2FP.F16.F32.PACK_AB R87, R91, R90 ;  /* 0x0000005a5b57723e */ /* 0x000fe400000000ff */
[----:B------:R-:W-:Y:S02]  /*26f0*/  F2FP.F16.F32.PACK_AB R93, R95, R94 ;  /* 0x0000005e5f5d723e */ /* 0x000fe400000000ff */
[----:B------:R-:W-:Y:S01]  /*2700*/  F2FP.F16.F32.PACK_AB R100, R101, R100 ;  /* 0x000000646564723e */ /* 0x000fe200000000ff */
[----:B------:R4:W-:Y:S01]  /*2710*/  STS.128 [R3+UR8+0x4000], R84 ;  /* 0x0040005403007988 */ /* 0x0009e20008000c08 */
[----:B------:R-:W-:Y:S02]  /*2720*/  F2FP.F16.F32.PACK_AB R30, R33, R32 ;  /* 0x00000020211e723e */ /* 0x000fe400000000ff */
[----:B------:R-:W-:Y:S02]  /*2730*/  F2FP.F16.F32.PACK_AB R31, R35, R34 ;  /* 0x00000022231f723e */ /* 0x000fe400000000ff */
[----:B------:R-:W-:-:S02]  /*2740*/  F2FP.F16.F32.PACK_AB R37, R39, R38 ;  /* 0x000000262725723e */ /* 0x000fc400000000ff */
[----:B------:R-:W-:Y:S02]  /*2750*/  F2FP.F16.F32.PACK_AB R44, R45, R44 ;  /* 0x0000002c2d2c723e */ /* 0x000fe400000000ff */
[----:B------:R-:W-:Y:S02]  /*2760*/  F2FP.F16.F32.PACK_AB R94, R97, R96 ;  /* 0x00000060615e723e */ /* 0x000fe400000000ff */
[----:B------:R-:W-:Y:S02]  /*2770*/  F2FP.F16.F32.PACK_AB R95, R99, R98 ;  /* 0x00000062635f723e */ /* 0x000fe400000000ff */
[----:B------:R-:W-:Y:S02]  /*2780*/  F2FP.F16.F32.PACK_AB R101, R103, R102 ;  /* 0x000000666765723e */ /* 0x000fe400000000ff */
[----:B------:R-:W-:Y:S02]  /*2790*/  F2FP.F16.F32.PACK_AB R108, R109, R108 ;  /* 0x0000006c6d6c723e */ /* 0x000fe400000000ff */
[----:B------:R-:W-:-:S02]  /*27a0*/  LOP3.LUT R8, R0, 0x30, RZ, 0x3c, !PT ;  /* 0x0000003000087812 */ /* 0x000fc400078e3cff */
[----:B------:R-:W-:Y:S02]  /*27b0*/  F2FP.F16.F32.PACK_AB R38, R41, R40 ;  /* 0x000000282926723e */ /* 0x000fe400000000ff */
[----:B------:R-:W-:Y:S01]  /*27c0*/  F2FP.F16.F32.PACK_AB R39, R43, R42 ;  /* 0x0000002a2b27723e */ /* 0x000fe200000000ff */
[----:B------:R4:W-:Y:S01]  /*27d0*/  STS.128 [R8+UR8], R28 ;  /* 0x0000001c08007988 */ /* 0x0009e20008000c08 */
[----:B------:R-:W-:Y:S02]  /*27e0*/  F2FP.F16.F32.PACK_AB R45, R47, R46 ;  /* 0x0000002e2f2d723e */ /* 0x000fe400000000ff */
[----:B------:R-:W-:Y:S01]  /*27f0*/  F2FP.F16.F32.PACK_AB R52, R53, R52 ;  /* 0x000000343534723e */ /* 0x000fe200000000ff */
[----:B------:R4:W-:Y:S01]  /*2800*/  STS.128 [R8+UR8+0x4000], R92 ;  /* 0x0040005c08007988 */ /* 0x0009e20008000c08 */
[----:B------:R-:W-:Y:S02]  /*2810*/  F2FP.F16.F32.PACK_AB R102, R105, R104 ;  /* 0x000000686966723e */ /* 0x000fe400000000ff */
[----:B------:R-:W-:-:S02]  /*2820*/  F2FP.F16.F32.PACK_AB R103, R107, R106 ;  /* 0x0000006a6b67723e */ /* 0x000fc400000000ff */
[----:B------:R-:W-:Y:S02]  /*2830*/  F2FP.F16.F32.PACK_AB R109, R111, R110 ;  /* 0x0000006e6f6d723e */ /* 0x000fe400000000ff */
[----:B------:R-:W-:Y:S02]  /*2840*/  F2FP.F16.F32.PACK_AB R116, R117, R116 ;  /* 0x000000747574723e */ /* 0x000fe400000000ff */
[----:B------:R-:W-:Y:S02]  /*2850*/  LOP3.LUT R9, R0, 0x40, RZ, 0x3c, !PT ;  /* 0x0000004000097812 */ /* 0x000fe400078e3cff */
[----:B------:R-:W-:Y:S02]  /*2860*/  F2FP.F16.F32.PACK_AB R46, R49, R48 ;  /* 0x00000030312e723e */ /* 0x000fe400000000ff */
[----:B------:R-:W-:Y:S01]  /*2870*/  F2FP.F16.F32.PACK_AB R47, R51, R50 ;  /* 0x00000032332f723e */ /* 0x000fe200000000ff */
[----:B------:R4:W-:Y:S01]  /*2880*/  STS.128 [R9+UR8], R36 ;  /* 0x0000002409007988 */ /* 0x0009e20008000c08 */
[----:B------:R-:W-:-:S02]  /*2890*/  F2FP.F16.F32.PACK_AB R53, R55, R54 ;  /* 0x000000363735723e */ /* 0x000fc400000000ff */
[----:B------:R-:W-:Y:S01]  /*28a0*/  F2FP.F16.F32.PACK_AB R60, R61, R60 ;  /* 0x0000003c3d3c723e */ /* 0x000fe200000000ff */
[----:B------:R4:W-:Y:S01]  /*28b0*/  STS.128 [R9+UR8+0x4000], R100 ;  /* 0x0040006409007988 */ /* 0x0009e20008000c08 */
        /* <DEDUP_REMOVED lines=13> */
[C---:B--2---:R-:W-:Y:S02]  /*2990*/  LOP3.LUT R4, R0.reuse, 0x60, RZ, 0x3c, !PT ;  /* 0x0000006000047812 */ /* 0x044fe400078e3cff */
[----:B------:R-:W-:Y:S02]  /*29a0*/  F2FP.F16.F32.PACK_AB R62, R65, R64 ;  /* 0x00000040413e723e */ /* 0x000fe400000000ff */
[----:B------:R-:W-:Y:S01]  /*29b0*/  F2FP.F16.F32.PACK_AB R63, R67, R66 ;  /* 0x00000042433f723e */ /* 0x000fe200000000ff */
[----:B------:R4:W-:Y:S01]  /*29c0*/  STS.128 [R4+UR8], R52 ;  /* 0x0000003404007988 */ /* 0x0009e20008000c08 */
[----:B------:R-:W-:Y:S02]  /*29d0*/  F2FP.F16.F32.PACK_AB R126, R129, R128 ;  /* 0x00000080817e723e */ /* 0x000fe400000000ff */
[----:B------:R-:W-:Y:S01]  /*29e0*/  F2FP.F16.F32.PACK_AB R127, R131, R130 ;  /* 0x00000082837f723e */ /* 0x000fe200000000ff */
[----:B------:R4:W-:Y:S01]  /*29f0*/  STS.128 [R4+UR8+0x4000], R116 ;  /* 0x0040007404007988 */ /* 0x0009e20008000c08 */
[----:B---3--:R-:W-:-:S05]  /*2a00*/  LOP3.LUT R0, R0, 0x70, RZ, 0x3c, !PT ;  /* 0x0000007000007812 */ /* 0x008fca00078e3cff */
[----:B------:R4:W-:Y:S04]  /*2a10*/  STS.128 [R0+UR8], R60 ;  /* 0x0000003c00007988 */ /* 0x0009e80008000c08 */
[----:B------:R4:W-:Y:S01]  /*2a20*/  STS.128 [R0+UR8+0x4000], R124 ;  /* 0x0040007c00007988 */ /* 0x0009e20008000c08 */
[----:B------:R2:W-:Y:S06]  /*2a30*/  MEMBAR.ALL.CTA ;  /* 0x0000000000007992 */ /* 0x0005ec0000008000 */
[----:B--2---:R-:W2:Y:S02]  /*2a40*/  FENCE.VIEW.ASYNC.S ;  /* 0x00000000000073c6 */ /* 0x004ea40000000000 */
[----:B--2---:R-:W-:Y:S06]  /*2a50*/  BAR.SYNC.DEFER_BLOCKING 0x0 ;  /* 0x0000000000007b1d */ /* 0x004fec0000010000 */
[----:B------:R4:W-:Y:S01]  /*2a60*/  @UP1 UTMASTG.2D [UR4], [UR20] ;  /* 0x00000004140013b5 */ /* 0x0009e20008008000 */
[----:B------:R0:W-:Y:S01]  /*2a70*/  UTMACMDFLUSH ;  /* 0x00000000000079b7 */ /* 0x0001e20000000000 */
[----:B------:R-:W-:-:S04]  /*2a80*/  DEPBAR.LE SB0, 0x0 ;  /* 0x000080000000791a */ /* 0x000fc80000000000 */
[----:B------:R-:W-:Y:S08]  /*2a90*/  BAR.SYNC.DEFER_BLOCKING 0x0 ;  /* 0x0000000000007b1d */ /* 0x000ff00000010000 */
[----:B------:R-:W-:Y:S06]  /*2aa0*/  BAR.SYNC.DEFER_BLOCKING 0x0 ;  /* 0x0000000000007b1d */ /* 0x000fec0000010000 */
[----:B----4-:R-:W-:Y:S05]  /*2ab0*/  @P2 BRA `(.L_x_71) ;  /* 0x0000000000a02947 */ /* 0x010fea0003800000 */
[----:B------:R-:W2:Y:S01]  /*2ac0*/  S2UR UR5, SR_CgaCtaId ;  /* 0x00000000000579c3 */ /* 0x000ea20000008800 */
[----:B------:R-:W-:Y:S01]  /*2ad0*/  NOP ;  /* 0x0000000000007918 */ /* 0x000fe20000000000 */
[----:B------:R-:W-:Y:S01]  /*2ae0*/  UMOV UR4, 0x50 ;  /* 0x0000005000047882 */ /* 0x000fe20000000000 */
[----:B------:R-:W-:Y:S02]  /*2af0*/  IMAD.U32 R0, RZ, RZ, UR23 ;  /* 0x00000017ff007e24 */ /* 0x000fe4000f8e00ff */
[----:B------:R-:W-:Y:S02]  /*2b00*/  IMAD.MOV.U32 R3, RZ, RZ, 0xf ;  /* 0x0000000fff037424 */ /* 0x000fe400078e00ff */
[----:B------:R-:W-:Y:S01]  /*2b10*/  IMAD.MOV.U32 R7, RZ, RZ, 0x1 ;  /* 0x00000001ff077424 */ /* 0x000fe200078e00ff */
[----:B------:R-:W-:-:S04]  /*2b20*/  LOP3.LUT R0, R0, 0xffff, RZ, 0xc0, !PT ;  /* 0x0000ffff00007812 */ /* 0x000fc800078ec0ff */
[----:B------:R-:W-:-:S05]  /*2b30*/  SHF.R.U32.HI R0, RZ, 0x5, R0 ;  /* 0x00000005ff007819 */ /* 0x000fca0000011600 */
[----:B------:R-:W-:Y:S01]  /*2b40*/  VIADD R2, R0, 0x10 ;  /* 0x0000001000027836 */ /* 0x000fe20000000000 */
[----:B------:R-:W-:Y:S01]  /*2b50*/  SHF.L.U32 R0, R3, R0, RZ ;  /* 0x0000000003007219 */ /* 0x000fe200000006ff */
[----:B--2---:R-:W-:-:S03]  /*2b60*/  ULEA UR6, UR5, UR4, 0x18 ;  /* 0x0000000405067291 */ /* 0x004fc6000f8ec0ff */
[----:B------:R-:W-:-:S04]  /*2b70*/  SHF.L.U32 R3, R7, R2, RZ ;  /* 0x0000000207037219 */ /* 0x000fc800000006ff */
[----:B------:R-:W-:Y:S02]  /*2b80*/  LOP3.LUT R0, R3, R0, RZ, 0xfc, !PT ;  /* 0x0000000003007212 */ /* 0x000fe400078efcff */
[----:B------:R-:W2:Y:S02]  /*2b90*/  LDS R5, [UR6] ;  /* 0x00000006ff057984 */ /* 0x000ea40008000800 */
[C---:B------:R-:W-:Y:S02]  /*2ba0*/  LOP3.LUT R2, R0.reuse, 0xffff, RZ, 0xc0, !PT ;  /* 0x0000ffff00027812 */ /* 0x040fe400078ec0ff */
[----:B--2---:R-:W-:-:S04]  /*2bb0*/  LOP3.LUT R3, R0, 0xffff, R5, 0x80, !PT ;  /* 0x0000ffff00037812 */ /* 0x004fc800078e8005 */
[----:B------:R-:W-:-:S13]  /*2bc0*/  ISETP.NE.AND P0, PT, R3, R2, PT ;  /* 0x000000020300720c */ /* 0x000fda0003f05270 */
[----:B------:R-:W-:Y:S05]  /*2bd0*/  @P0 BRA `(.L_x_72) ;  /* 0x0000000000500947 */ /* 0x000fea0003800000 */
[----:B------:R-:W-:Y:S02]  /*2be0*/  SHF.R.U32.HI R5, RZ, 0x10, R5 ;  /* 0x00000010ff057819 */ /* 0x000fe40000011605 */
[----:B------:R-:W-:-:S04]  /*2bf0*/  SHF.R.U32.HI R2, RZ, 0x10, R0 ;  /* 0x00000010ff027819 */ /* 0x000fc80000011600 */
[----:B------:R-:W-:-:S04]  /*2c00*/  LOP3.LUT R5, R5, R2, RZ, 0xc0, !PT ;  /* 0x0000000205057212 */ /* 0x000fc800078ec0ff */
[----:B------:R-:W-:-:S13]  /*2c10*/  ISETP.NE.AND P0, PT, R5, R2, PT ;  /* 0x000000020500720c */ /* 0x000fda0003f05270 */
[----:B------:R-:W-:Y:S05]  /*2c20*/  @P0 BRA `(.L_x_73) ;  /* 0x0000000000300947 */ /* 0x000fea0003800000 */
[----:B------:R-:W-:Y:S01]  /*2c30*/  R2UR UR4, R0 ;  /* 0x00000000000472ca */ /* 0x000fe200000e0000 */
[----:B------:R-:W-:Y:S01]  /*2c40*/  VOTEU.ANY UR5, UPT, PT ;  /* 0x0000000000057886 */ /* 0x000fe200038e0100 */
[----:B------:R-:W2:Y:S01]  /*2c50*/  S2R R0, SR_LANEID ;  /* 0x0000000000007919 */ /* 0x000ea20000000000 */
[----:B------:R-:W-:-:S10]  /*2c60*/  UFLO.U32 UR5, UR5 ;  /* 0x00000005000572bd */ /* 0x000fd400080e0000 */
[----:B------:R-:W-:-:S06]  /*2c70*/  ULOP3.LUT UR4, URZ, UR4, URZ, 0x33, !UPT ;  /* 0x00000004ff047292 */ /* 0x000fcc000f8e33ff */
[----:B------:R-:W-:-:S04]  /*2c80*/  IMAD.U32 R2, RZ, RZ, UR4 ;  /* 0x00000004ff027e24 */ /* 0x000fc8000f8e00ff */
[----:B------:R-:W3:Y:S02]  /*2c90*/  REDUX UR7, R2 ;  /* 0x00000000020773c4 */ /* 0x000ee40000000000 */
[----:B------:R4:W-:Y:S01]  /*2ca0*/  UTCATOMSWS.AND URZ, UR4 ;  /* 0x0000000400ff79e3 */ /* 0x0009e20008000000 */
[----:B--2---:R-:W-:Y:S01]  /*2cb0*/  ISETP.EQ.U32.AND P0, PT, R0, UR5, PT ;  /* 0x0000000500007c0c */ /* 0x004fe2000bf02070 */
[----:B---3--:R-:W-:-:S12]  /*2cc0*/  IMAD.U32 R0, RZ, RZ, UR7 ;  /* 0x00000007ff007e24 */ /* 0x008fd8000f8e00ff */
[----:B------:R4:W-:Y:S01]  /*2cd0*/  @P0 ATOMS.AND RZ, [UR6], R0 ;  /* 0x00000000ffff098c */ /* 0x0009e2000a800006 */
[----:B------:R-:W-:Y:S05]  /*2ce0*/  BRA `(.L_x_71) ;  /* 0x0000000000147947 */ /* 0x000fea0003800000 */
.L_x_73:
[----:B------:R-:W-:-:S07]  /*2cf0*/  MOV R2, 0x2d10 ;  /* 0x00002d1000027802 */ /* 0x000fce0000000f00 */
[----:B-1----:R-:W-:Y:S05]  /*2d00*/  CALL.REL.NOINC `($__internal_0_$__cuda_sm10x_tcgen05_guardrail_trap_col_being_dealloced_not_returned_by_alloc) ;  /* 0x0000000000447944 */ /* 0x002fea0003c00000 */
[----:B------:R-:W-:Y:S05]  /*2d10*/  BRA `(.L_x_71) ;  /* 0x0000000000087947 */ /* 0x000fea0003800000 */
.L_x_72:
[----:B------:R-:W-:-:S07]  /*2d20*/  MOV R2, 0x2d40 ;  /* 0x00002d4000027802 */ /* 0x000fce0000000f00 */
[----:B-1----:R-:W-:Y:S05]  /*2d30*/  CALL.REL.NOINC `($__internal_2_$__cuda_sm10x_tcgen05_guardrail_trap_unallocated_columns_being_dealloced) ;  /* 0x0000000000507944 */ /* 0x002fea0003c00000 */
.L_x_71:
[----:B------:R-:W-:Y:S01]  /*2d40*/  NOP ;  /* 0x0000000000007918 */ /* 0x000fe20000000000 */
[----:B----4-:R-:W-:Y:S05]  /*2d50*/  EXIT ;  /* 0x000000000000794d */ /* 0x010fea0003800000 */
.L_x_58:
[----:B------:R-:W2:Y:S02]  /*2d60*/  SYNCS.PHASECHK.TRANS64.TRYWAIT P0, [UR8+0xc000], RZ ;  /* 0x00c000ffff0075a7 */ /* 0x000ea40008001108 */
[----:B--2---:R-:W-:Y:S05]  /*2d70*/  @!P0 BRA `(.L_x_58) ;  /* 0xfffffffc00f88947 */ /* 0x004fea000383ffff */
[----:B------:R-:W-:Y:S05]  /*2d80*/  BRA `(.L_x_74) ;  /* 0xffffffec009c7947 */ /* 0x000fea000383ffff */
.L_x_60:
[----:B------:R-:W2:Y:S02]  /*2d90*/  SYNCS.PHASECHK.TRANS64.TRYWAIT P1, [UR8+0xc020], RZ ;  /* 0x00c020ffff0075a7 */ /* 0x000ea40008021108 */
[----:B--2---:R-:W-:Y:S05]  /*2da0*/  @!P1 BRA `(.L_x_60) ;  /* 0xfffffffc00f89947 */ /* 0x004fea000383ffff */
[----:B------:R-:W-:Y:S05]  /*2db0*/  BRA `(.L_x_75) ;  /* 0xfffffff000107947 */ /* 0x000fea000383ffff */
.L_x_61:
[----:B------:R-:W3:Y:S02]  /*2dc0*/  SYNCS.PHASECHK.TRANS64.TRYWAIT P0, [UR28+0xc000], R2 ;  /* 0x00c00002ff0075a7 */ /* 0x000ee4000800111c */
[----:B---3--:R-:W-:Y:S05]  /*2dd0*/  @!P0 BRA `(.L_x_61) ;  /* 0xfffffffc00f88947 */ /* 0x008fea000383ffff */
[----:B------:R-:W-:Y:S05]  /*2de0*/  BRA `(.L_x_76) ;  /* 0xfffffff0008c7947 */ /* 0x000fea000383ffff */
.L_x_63:
[----:B------:R-:W3:Y:S02]  /*2df0*/  SYNCS.PHASECHK.TRANS64.TRYWAIT P0, [UR28+0xc020], R2 ;  /* 0x00c02002ff0075a7 */ /* 0x000ee4000800111c */
[----:B---3--:R-:W-:Y:S05]  /*2e00*/  @!P0 BRA `(.L_x_63) ;  /* 0xfffffffc00f88947 */ /* 0x008fea000383ffff */
[----:B------:R-:W-:Y:S05]  /*2e10*/  BRA `(.L_x_77) ;  /* 0xfffffff000fc7947 */ /* 0x000fea000383ffff */
        .weak           $__internal_0_$__cuda_sm10x_tcgen05_guardrail_trap_col_being_dealloced_not_returned_by_alloc
        .type           $__internal_0_$__cuda_sm10x_tcgen05_guardrail_trap_col_being_dealloced_not_returned_by_alloc,@function
        .size           $__internal_0_$__cuda_sm10x_tcgen05_guardrail_trap_col_being_dealloced_not_returned_by_alloc,($__internal_1_$__cuda_sm10x_tcgen05_guardrail_trap_phase_invalid_during_alloc - $__internal_0_$__cuda_sm10x_tcgen05_guardrail_trap_col_being_dealloced_not_returned_by_alloc)
$__internal_0_$__cuda_sm10x_tcgen05_guardrail_trap_col_being_dealloced_not_returned_by_alloc:
[----:B------:R-:W-:Y:S05]  /*2e20*/  BPT.TRAP 0x1 ;  /* 0x000000040000795c */ /* 0x000fea0000300000 */
[----:B------:R-:W-:-:S04]  /*2e30*/  IMAD.MOV.U32 R3, RZ, RZ, 0x0 ;  /* 0x00000000ff037424 */ /* 0x000fc800078e00ff */
[----:B------:R-:W-:Y:S05]  /*2e40*/  RET.REL.NODEC R2 `(gluon_tcgen05) ;  /* 0xffffffd0026c7950 */ /* 0x000fea0003c3ffff */
        .weak           $__internal_1_$__cuda_sm10x_tcgen05_guardrail_trap_phase_invalid_during_alloc
        .type           $__internal_1_$__cuda_sm10x_tcgen05_guardrail_trap_phase_invalid_during_alloc,@function
        .size           $__internal_1_$__cuda_sm10x_tcgen05_guardrail_trap_phase_invalid_during_alloc,($__internal_2_$__cuda_sm10x_tcgen05_guardrail_trap_unallocated_columns_being_dealloced - $__internal_1_$__cuda_sm10x_tcgen05_guardrail_trap_phase_invalid_during_alloc)
$__internal_1_$__cuda_sm10x_tcgen05_guardrail_trap_phase_invalid_during_alloc:
[----:B------:R-:W-:Y:S05]  /*2e50*/  BPT.TRAP 0x1 ;  /* 0x000000040000795c */ /* 0x000fea0000300000 */
[----:B------:R-:W-:-:S04]  /*2e60*/  IMAD.MOV.U32 R3, RZ, RZ, 0x0 ;  /* 0x00000000ff037424 */ /* 0x000fc800078e00ff */
[----:B------:R-:W-:Y:S05]  /*2e70*/  RET.REL.NODEC R2 `(gluon_tcgen05) ;  /* 0xffffffd002607950 */ /* 0x000fea0003c3ffff */
        .weak           $__internal_2_$__cuda_sm10x_tcgen05_guardrail_trap_unallocated_columns_being_dealloced
        .type           $__internal_2_$__cuda_sm10x_tcgen05_guardrail_trap_unallocated_columns_being_dealloced,@function
        .size           $__internal_2_$__cuda_sm10x_tcgen05_guardrail_trap_unallocated_columns_being_dealloced,(.L_x_81 - $__internal_2_$__cuda_sm10x_tcgen05_guardrail_trap_unallocated_columns_being_dealloced)
$__internal_2_$__cuda_sm10x_tcgen05_guardrail_trap_unallocated_columns_being_dealloced:
[----:B------:R-:W-:Y:S05]  /*2e80*/  BPT.TRAP 0x1 ;  /* 0x000000040000795c */ /* 0x000fea0000300000 */
[----:B------:R-:W-:-:S04]  /*2e90*/  IMAD.MOV.U32 R3, RZ, RZ, 0x0 ;  /* 0x00000000ff037424 */ /* 0x000fc800078e00ff */
[----:B------:R-:W-:Y:S05]  /*2ea0*/  RET.REL.NODEC R2 `(gluon_tcgen05) ;  /* 0xffffffd002547950 */ /* 0x000fea0003c3ffff */
.L_x_78:
[----:B------:R-:W-:-:S00]  /*2eb0*/  BRA `(.L_x_78) ;  /* 0xfffffffc00fc7947 */ /* 0x000fc0000383ffff */
[----:B------:R-:W-:-:S00]  /*2ec0*/  NOP ;  /* 0x0000000000007918 */ /* 0x000fc00000000000 */
        /* <DEDUP_REMOVED lines=11> */
.L_x_81:


//--------------------- .nv.shared.gluon_tcgen05  --------------------------
	.section	.nv.shared.gluon_tcgen05,"aw",@nobits
	.sectionflags	@""
	.align	16
	.zero		1024


//--------------------- .nv.shared.reserved.0     --------------------------
	.section	.nv.shared.reserved.0,"aw",@nobits
	.align	8
	.weak		__nv_reservedSMEM_offset_0_alias
	.size		__nv_reservedSMEM_offset_0_alias, 0, 64
	.other		__nv_reservedSMEM_offset_0_alias,@"STO_CUDA_RESERVED_SHARED STV_DEFAULT"
__nv_reservedSMEM_offset_0_alias:
	.zero		0
.nv.shared.reserved.0:
	.zero		64
	.weak		__nv_reservedSMEM_allocation_phase
	.type		__nv_reservedSMEM_allocation_phase,@object
	.size		__nv_reservedSMEM_allocation_phase,(.L_0 - __nv_reservedSMEM_allocation_phase)
__nv_reservedSMEM_allocation_phase:
	.zero		1
.L_0:
	.zero		7
	.weak		__nv_reservedSMEM_devtool_atexit_pc
	.type		__nv_reservedSMEM_devtool_atexit_pc,@object
	.size		__nv_reservedSMEM_devtool_atexit_pc,(__nv_reservedSMEM_allocation_mask - __nv_reservedSMEM_devtool_atexit_pc)
__nv_reservedSMEM_devtool_atexit_pc:
	.zero		8
	.weak		__nv_reservedSMEM_allocation_mask
	.type		__nv_reservedSMEM_allocation_mask,@object
	.size		__nv_reservedSMEM_allocation_mask,(.L_2 - __nv_reservedSMEM_allocation_mask)
__nv_reservedSMEM_allocation_mask:
	.zero		4
.L_2:


//--------------------- .nv.constant0.gluon_tcgen05 --------------------------
	.section	.nv.constant0.gluon_tcgen05,"a",@progbits
	.sectionflags	@""
	.align	4
.nv.constant0.gluon_tcgen05:
	.zero		976


//--------------------- SYMBOLS --------------------------

	.type		.nv.reservedSmem.offset0,@object
	.size		.nv.reservedSmem.offset0,0x4
	.type		.nv.reservedSmem.cap,@object
	.size		.nv.reservedSmem.cap,0x4
